//
// Generated by NVIDIA NVVM Compiler
//
// Compiler Build ID: CL-36424714
// Cuda compilation tools, release 13.0, V13.0.88
// Based on NVVM 20.0.0
//

.version 9.0
.target sm_100
.address_size 64

	// .globl	_Z6kernelPdS_S_mddd

.visible .entry _Z6kernelPdS_S_mddd(
	.param .u64 .ptr .align 1 _Z6kernelPdS_S_mddd_param_0,
	.param .u64 .ptr .align 1 _Z6kernelPdS_S_mddd_param_1,
	.param .u64 .ptr .align 1 _Z6kernelPdS_S_mddd_param_2,
	.param .u64 _Z6kernelPdS_S_mddd_param_3,
	.param .f64 _Z6kernelPdS_S_mddd_param_4,
	.param .f64 _Z6kernelPdS_S_mddd_param_5,
	.param .f64 _Z6kernelPdS_S_mddd_param_6
)
{
	.reg .pred 	%p<10>;
	.reg .b32 	%r<5>;
	.reg .b64 	%rd<143>;
	.reg .b64 	%fd<116>;

	ld.param.u64 	%rd28, [_Z6kernelPdS_S_mddd_param_0];
	ld.param.u64 	%rd26, [_Z6kernelPdS_S_mddd_param_1];
	ld.param.u64 	%rd29, [_Z6kernelPdS_S_mddd_param_2];
	ld.param.u64 	%rd27, [_Z6kernelPdS_S_mddd_param_3];
	ld.param.f64 	%fd14, [_Z6kernelPdS_S_mddd_param_4];
	cvta.to.global.u64 	%rd1, %rd28;
	cvta.to.global.u64 	%rd2, %rd29;
	mov.u32 	%r1, %tid.x;
	mov.u32 	%r2, %ctaid.x;
	mov.u32 	%r3, %ntid.x;
	mad.lo.s32 	%r4, %r2, %r3, %r1;
	cvt.u64.u32 	%rd3, %r4;
	setp.le.u64 	%p1, %rd27, %rd3;
	@%p1 bra 	$L__BB0_13;
	mul.lo.s64 	%rd4, %rd27, %rd3;
	and.b64  	%rd5, %rd27, 15;
	setp.lt.u64 	%p2, %rd27, 16;
	mov.f64 	%fd115, 0d0000000000000000;
	mov.b64 	%rd139, 0;
	@%p2 bra 	$L__BB0_4;
	and.b64  	%rd139, %rd27, -16;
	add.s64 	%rd136, %rd2, 64;
	shl.b64 	%rd31, %rd4, 3;
	add.s64 	%rd32, %rd31, %rd1;
	add.s64 	%rd135, %rd32, 64;
	mov.f64 	%fd115, 0d0000000000000000;
	mov.u64 	%rd137, %rd139;
$L__BB0_3:
	.pragma "nounroll";
	ld.global.nc.f64 	%fd18, [%rd135+-64];
	ld.global.nc.f64 	%fd19, [%rd136+-64];
	fma.rn.f64 	%fd20, %fd18, %fd19, %fd115;
	ld.global.nc.f64 	%fd21, [%rd135+-56];
	ld.global.nc.f64 	%fd22, [%rd136+-56];
	fma.rn.f64 	%fd23, %fd21, %fd22, %fd20;
	ld.global.nc.f64 	%fd24, [%rd135+-48];
	ld.global.nc.f64 	%fd25, [%rd136+-48];
	fma.rn.f64 	%fd26, %fd24, %fd25, %fd23;
	ld.global.nc.f64 	%fd27, [%rd135+-40];
	ld.global.nc.f64 	%fd28, [%rd136+-40];
	fma.rn.f64 	%fd29, %fd27, %fd28, %fd26;
	ld.global.nc.f64 	%fd30, [%rd135+-32];
	ld.global.nc.f64 	%fd31, [%rd136+-32];
	fma.rn.f64 	%fd32, %fd30, %fd31, %fd29;
	ld.global.nc.f64 	%fd33, [%rd135+-24];
	ld.global.nc.f64 	%fd34, [%rd136+-24];
	fma.rn.f64 	%fd35, %fd33, %fd34, %fd32;
	ld.global.nc.f64 	%fd36, [%rd135+-16];
	ld.global.nc.f64 	%fd37, [%rd136+-16];
	fma.rn.f64 	%fd38, %fd36, %fd37, %fd35;
	ld.global.nc.f64 	%fd39, [%rd135+-8];
	ld.global.nc.f64 	%fd40, [%rd136+-8];
	fma.rn.f64 	%fd41, %fd39, %fd40, %fd38;
	ld.global.nc.f64 	%fd42, [%rd135];
	ld.global.nc.f64 	%fd43, [%rd136];
	fma.rn.f64 	%fd44, %fd42, %fd43, %fd41;
	ld.global.nc.f64 	%fd45, [%rd135+8];
	ld.global.nc.f64 	%fd46, [%rd136+8];
	fma.rn.f64 	%fd47, %fd45, %fd46, %fd44;
	ld.global.nc.f64 	%fd48, [%rd135+16];
	ld.global.nc.f64 	%fd49, [%rd136+16];
	fma.rn.f64 	%fd50, %fd48, %fd49, %fd47;
	ld.global.nc.f64 	%fd51, [%rd135+24];
	ld.global.nc.f64 	%fd52, [%rd136+24];
	fma.rn.f64 	%fd53, %fd51, %fd52, %fd50;
	ld.global.nc.f64 	%fd54, [%rd135+32];
	ld.global.nc.f64 	%fd55, [%rd136+32];
	fma.rn.f64 	%fd56, %fd54, %fd55, %fd53;
	ld.global.nc.f64 	%fd57, [%rd135+40];
	ld.global.nc.f64 	%fd58, [%rd136+40];
	fma.rn.f64 	%fd59, %fd57, %fd58, %fd56;
	ld.global.nc.f64 	%fd60, [%rd135+48];
	ld.global.nc.f64 	%fd61, [%rd136+48];
	fma.rn.f64 	%fd62, %fd60, %fd61, %fd59;
	ld.global.nc.f64 	%fd63, [%rd135+56];
	ld.global.nc.f64 	%fd64, [%rd136+56];
	fma.rn.f64 	%fd115, %fd63, %fd64, %fd62;
	add.s64 	%rd137, %rd137, -16;
	add.s64 	%rd136, %rd136, 128;
	add.s64 	%rd135, %rd135, 128;
	setp.ne.s64 	%p3, %rd137, 0;
	@%p3 bra 	$L__BB0_3;
$L__BB0_4:
	setp.eq.s64 	%p4, %rd5, 0;
	@%p4 bra 	$L__BB0_12;
	and.b64  	%rd16, %rd27, 7;
	setp.lt.u64 	%p5, %rd5, 8;
	@%p5 bra 	$L__BB0_7;
	add.s64 	%rd33, %rd139, %rd4;
	shl.b64 	%rd34, %rd33, 3;
	add.s64 	%rd35, %rd1, %rd34;
	ld.global.nc.f64 	%fd66, [%rd35];
	shl.b64 	%rd36, %rd139, 3;
	add.s64 	%rd37, %rd2, %rd36;
	ld.global.nc.f64 	%fd67, [%rd37];
	fma.rn.f64 	%fd68, %fd66, %fd67, %fd115;
	add.s64 	%rd38, %rd139, 1;
	and.b64  	%rd39, %rd38, 4294967295;
	add.s64 	%rd40, %rd39, %rd4;
	shl.b64 	%rd41, %rd40, 3;
	add.s64 	%rd42, %rd1, %rd41;
	ld.global.nc.f64 	%fd69, [%rd42];
	shl.b64 	%rd43, %rd38, 3;
	and.b64  	%rd44, %rd43, 34359738360;
	add.s64 	%rd45, %rd2, %rd44;
	ld.global.nc.f64 	%fd70, [%rd45];
	fma.rn.f64 	%fd71, %fd69, %fd70, %fd68;
	add.s64 	%rd46, %rd139, 2;
	and.b64  	%rd47, %rd46, 4294967295;
	add.s64 	%rd48, %rd47, %rd4;
	shl.b64 	%rd49, %rd48, 3;
	add.s64 	%rd50, %rd1, %rd49;
	ld.global.nc.f64 	%fd72, [%rd50];
	shl.b64 	%rd51, %rd46, 3;
	and.b64  	%rd52, %rd51, 34359738360;
	add.s64 	%rd53, %rd2, %rd52;
	ld.global.nc.f64 	%fd73, [%rd53];
	fma.rn.f64 	%fd74, %fd72, %fd73, %fd71;
	add.s64 	%rd54, %rd139, 3;
	and.b64  	%rd55, %rd54, 4294967295;
	add.s64 	%rd56, %rd55, %rd4;
	shl.b64 	%rd57, %rd56, 3;
	add.s64 	%rd58, %rd1, %rd57;
	ld.global.nc.f64 	%fd75, [%rd58];
	shl.b64 	%rd59, %rd54, 3;
	and.b64  	%rd60, %rd59, 34359738360;
	add.s64 	%rd61, %rd2, %rd60;
	ld.global.nc.f64 	%fd76, [%rd61];
	fma.rn.f64 	%fd77, %fd75, %fd76, %fd74;
	add.s64 	%rd62, %rd139, 4;
	and.b64  	%rd63, %rd62, 4294967295;
	add.s64 	%rd64, %rd63, %rd4;
	shl.b64 	%rd65, %rd64, 3;
	add.s64 	%rd66, %rd1, %rd65;
	ld.global.nc.f64 	%fd78, [%rd66];
	shl.b64 	%rd67, %rd62, 3;
	and.b64  	%rd68, %rd67, 34359738360;
	add.s64 	%rd69, %rd2, %rd68;
	ld.global.nc.f64 	%fd79, [%rd69];
	fma.rn.f64 	%fd80, %fd78, %fd79, %fd77;
	add.s64 	%rd70, %rd139, 5;
	and.b64  	%rd71, %rd70, 4294967295;
	add.s64 	%rd72, %rd71, %rd4;
	shl.b64 	%rd73, %rd72, 3;
	add.s64 	%rd74, %rd1, %rd73;
	ld.global.nc.f64 	%fd81, [%rd74];
	shl.b64 	%rd75, %rd70, 3;
	and.b64  	%rd76, %rd75, 34359738360;
	add.s64 	%rd77, %rd2, %rd76;
	ld.global.nc.f64 	%fd82, [%rd77];
	fma.rn.f64 	%fd83, %fd81, %fd82, %fd80;
	add.s64 	%rd78, %rd139, 6;
	and.b64  	%rd79, %rd78, 4294967295;
	add.s64 	%rd80, %rd79, %rd4;
	shl.b64 	%rd81, %rd80, 3;
	add.s64 	%rd82, %rd1, %rd81;
	ld.global.nc.f64 	%fd84, [%rd82];
	shl.b64 	%rd83, %rd78, 3;
	and.b64  	%rd84, %rd83, 34359738360;
	add.s64 	%rd85, %rd2, %rd84;
	ld.global.nc.f64 	%fd85, [%rd85];
	fma.rn.f64 	%fd86, %fd84, %fd85, %fd83;
	add.s64 	%rd86, %rd139, 7;
	and.b64  	%rd87, %rd86, 4294967295;
	add.s64 	%rd88, %rd87, %rd4;
	shl.b64 	%rd89, %rd88, 3;
	add.s64 	%rd90, %rd1, %rd89;
	ld.global.nc.f64 	%fd87, [%rd90];
	shl.b64 	%rd91, %rd86, 3;
	and.b64  	%rd92, %rd91, 34359738360;
	add.s64 	%rd93, %rd2, %rd92;
	ld.global.nc.f64 	%fd88, [%rd93];
	fma.rn.f64 	%fd115, %fd87, %fd88, %fd86;
	add.s64 	%rd94, %rd139, 8;
	and.b64  	%rd139, %rd94, 4294967295;
$L__BB0_7:
	setp.eq.s64 	%p6, %rd16, 0;
	@%p6 bra 	$L__BB0_12;
	and.b64  	%rd141, %rd27, 3;
	setp.lt.u64 	%p7, %rd16, 4;
	@%p7 bra 	$L__BB0_10;
	add.s64 	%rd95, %rd139, %rd4;
	shl.b64 	%rd96, %rd95, 3;
	add.s64 	%rd97, %rd1, %rd96;
	ld.global.nc.f64 	%fd90, [%rd97];
	shl.b64 	%rd98, %rd139, 3;
	add.s64 	%rd99, %rd2, %rd98;
	ld.global.nc.f64 	%fd91, [%rd99];
	fma.rn.f64 	%fd92, %fd90, %fd91, %fd115;
	add.s64 	%rd100, %rd139, 1;
	and.b64  	%rd101, %rd100, 4294967295;
	add.s64 	%rd102, %rd101, %rd4;
	shl.b64 	%rd103, %rd102, 3;
	add.s64 	%rd104, %rd1, %rd103;
	ld.global.nc.f64 	%fd93, [%rd104];
	shl.b64 	%rd105, %rd100, 3;
	and.b64  	%rd106, %rd105, 34359738360;
	add.s64 	%rd107, %rd2, %rd106;
	ld.global.nc.f64 	%fd94, [%rd107];
	fma.rn.f64 	%fd95, %fd93, %fd94, %fd92;
	add.s64 	%rd108, %rd139, 2;
	and.b64  	%rd109, %rd108, 4294967295;
	add.s64 	%rd110, %rd109, %rd4;
	shl.b64 	%rd111, %rd110, 3;
	add.s64 	%rd112, %rd1, %rd111;
	ld.global.nc.f64 	%fd96, [%rd112];
	shl.b64 	%rd113, %rd108, 3;
	and.b64  	%rd114, %rd113, 34359738360;
	add.s64 	%rd115, %rd2, %rd114;
	ld.global.nc.f64 	%fd97, [%rd115];
	fma.rn.f64 	%fd98, %fd96, %fd97, %fd95;
	add.s64 	%rd116, %rd139, 3;
	and.b64  	%rd117, %rd116, 4294967295;
	add.s64 	%rd118, %rd117, %rd4;
	shl.b64 	%rd119, %rd118, 3;
	add.s64 	%rd120, %rd1, %rd119;
	ld.global.nc.f64 	%fd99, [%rd120];
	shl.b64 	%rd121, %rd116, 3;
	and.b64  	%rd122, %rd121, 34359738360;
	add.s64 	%rd123, %rd2, %rd122;
	ld.global.nc.f64 	%fd100, [%rd123];
	fma.rn.f64 	%fd115, %fd99, %fd100, %fd98;
	add.s64 	%rd124, %rd139, 4;
	and.b64  	%rd139, %rd124, 4294967295;
$L__BB0_10:
	setp.eq.s64 	%p8, %rd141, 0;
	@%p8 bra 	$L__BB0_12;
$L__BB0_11:
	.pragma "nounroll";
	add.s64 	%rd125, %rd139, %rd4;
	shl.b64 	%rd126, %rd125, 3;
	add.s64 	%rd127, %rd1, %rd126;
	ld.global.nc.f64 	%fd101, [%rd127];
	shl.b64 	%rd128, %rd139, 3;
	add.s64 	%rd129, %rd2, %rd128;
	ld.global.nc.f64 	%fd102, [%rd129];
	fma.rn.f64 	%fd115, %fd101, %fd102, %fd115;
	add.s64 	%rd130, %rd139, 1;
	and.b64  	%rd139, %rd130, 4294967295;
	add.s64 	%rd141, %rd141, -1;
	setp.ne.s64 	%p9, %rd141, 0;
	@%p9 bra 	$L__BB0_11;
$L__BB0_12:
	shl.b64 	%rd131, %rd3, 3;
	add.s64 	%rd132, %rd2, %rd131;
	ld.global.nc.f64 	%fd103, [%rd132];
	rcp.rn.f64 	%fd104, %fd14;
	sub.f64 	%fd105, %fd103, %fd115;
	fma.rn.f64 	%fd106, %fd104, %fd105, %fd103;
	cvta.to.global.u64 	%rd133, %rd26;
	add.s64 	%rd134, %rd133, %rd131;
	st.global.f64 	[%rd134], %fd106;
$L__BB0_13:
	ret;

}
	// .globl	_Z13gpuOnlyKernelPdS_S_mddd
.visible .entry _Z13gpuOnlyKernelPdS_S_mddd(
	.param .u64 .ptr .align 1 _Z13gpuOnlyKernelPdS_S_mddd_param_0,
	.param .u64 .ptr .align 1 _Z13gpuOnlyKernelPdS_S_mddd_param_1,
	.param .u64 .ptr .align 1 _Z13gpuOnlyKernelPdS_S_mddd_param_2,
	.param .u64 _Z13gpuOnlyKernelPdS_S_mddd_param_3,
	.param .f64 _Z13gpuOnlyKernelPdS_S_mddd_param_4,
	.param .f64 _Z13gpuOnlyKernelPdS_S_mddd_param_5,
	.param .f64 _Z13gpuOnlyKernelPdS_S_mddd_param_6
)
{
	.reg .pred 	%p<21>;
	.reg .b32 	%r<5>;
	.reg .b64 	%rd<247>;
	.reg .b64 	%fd<301>;

	ld.param.u64 	%rd36, [_Z13gpuOnlyKernelPdS_S_mddd_param_0];
	ld.param.u64 	%rd37, [_Z13gpuOnlyKernelPdS_S_mddd_param_1];
	ld.param.u64 	%rd38, [_Z13gpuOnlyKernelPdS_S_mddd_param_2];
	ld.param.u64 	%rd35, [_Z13gpuOnlyKernelPdS_S_mddd_param_3];
	ld.param.f64 	%fd34, [_Z13gpuOnlyKernelPdS_S_mddd_param_4];
	cvta.to.global.u64 	%rd1, %rd36;
	cvta.to.global.u64 	%rd2, %rd37;
	cvta.to.global.u64 	%rd3, %rd38;
	mov.u32 	%r1, %tid.x;
	mov.u32 	%r2, %ctaid.x;
	mov.u32 	%r3, %ntid.x;
	mad.lo.s32 	%r4, %r2, %r3, %r1;
	cvt.u64.u32 	%rd4, %r4;
	mul.lo.s64 	%rd5, %rd35, %rd4;
	rcp.rn.f64 	%fd1, %fd34;
	and.b64  	%rd6, %rd35, 15;
	and.b64  	%rd7, %rd35, 7;
	max.u64 	%rd39, %rd35, 1;
	and.b64  	%rd8, %rd39, 15;
	and.b64  	%rd9, %rd39, 7;
	and.b64  	%rd10, %rd39, -16;
	and.b64  	%rd11, %rd39, 3;
	mov.f64 	%fd299, 0d0000000000000000;
$L__BB1_1:
	ld.param.u64 	%rd231, [_Z13gpuOnlyKernelPdS_S_mddd_param_3];
	setp.le.u64 	%p1, %rd231, %rd4;
	@%p1 bra 	$L__BB1_29;
	ld.param.u64 	%rd232, [_Z13gpuOnlyKernelPdS_S_mddd_param_3];
	setp.lt.u64 	%p2, %rd232, 16;
	mov.f64 	%fd291, 0d0000000000000000;
	mov.b64 	%rd241, 0;
	@%p2 bra 	$L__BB1_5;
	ld.param.u64 	%rd233, [_Z13gpuOnlyKernelPdS_S_mddd_param_3];
	and.b64  	%rd239, %rd233, -16;
	shl.b64 	%rd41, %rd5, 3;
	add.s64 	%rd42, %rd41, %rd1;
	add.s64 	%rd237, %rd42, 64;
	add.s64 	%rd238, %rd3, 64;
	mov.f64 	%fd291, 0d0000000000000000;
$L__BB1_4:
	.pragma "nounroll";
	ld.param.u64 	%rd234, [_Z13gpuOnlyKernelPdS_S_mddd_param_3];
	and.b64  	%rd241, %rd234, -16;
	ld.global.nc.f64 	%fd38, [%rd237+-64];
	ld.global.f64 	%fd39, [%rd238+-64];
	fma.rn.f64 	%fd40, %fd38, %fd39, %fd291;
	ld.global.nc.f64 	%fd41, [%rd237+-56];
	ld.global.f64 	%fd42, [%rd238+-56];
	fma.rn.f64 	%fd43, %fd41, %fd42, %fd40;
	ld.global.nc.f64 	%fd44, [%rd237+-48];
	ld.global.f64 	%fd45, [%rd238+-48];
	fma.rn.f64 	%fd46, %fd44, %fd45, %fd43;
	ld.global.nc.f64 	%fd47, [%rd237+-40];
	ld.global.f64 	%fd48, [%rd238+-40];
	fma.rn.f64 	%fd49, %fd47, %fd48, %fd46;
	ld.global.nc.f64 	%fd50, [%rd237+-32];
	ld.global.f64 	%fd51, [%rd238+-32];
	fma.rn.f64 	%fd52, %fd50, %fd51, %fd49;
	ld.global.nc.f64 	%fd53, [%rd237+-24];
	ld.global.f64 	%fd54, [%rd238+-24];
	fma.rn.f64 	%fd55, %fd53, %fd54, %fd52;
	ld.global.nc.f64 	%fd56, [%rd237+-16];
	ld.global.f64 	%fd57, [%rd238+-16];
	fma.rn.f64 	%fd58, %fd56, %fd57, %fd55;
	ld.global.nc.f64 	%fd59, [%rd237+-8];
	ld.global.f64 	%fd60, [%rd238+-8];
	fma.rn.f64 	%fd61, %fd59, %fd60, %fd58;
	ld.global.nc.f64 	%fd62, [%rd237];
	ld.global.f64 	%fd63, [%rd238];
	fma.rn.f64 	%fd64, %fd62, %fd63, %fd61;
	ld.global.nc.f64 	%fd65, [%rd237+8];
	ld.global.f64 	%fd66, [%rd238+8];
	fma.rn.f64 	%fd67, %fd65, %fd66, %fd64;
	ld.global.nc.f64 	%fd68, [%rd237+16];
	ld.global.f64 	%fd69, [%rd238+16];
	fma.rn.f64 	%fd70, %fd68, %fd69, %fd67;
	ld.global.nc.f64 	%fd71, [%rd237+24];
	ld.global.f64 	%fd72, [%rd238+24];
	fma.rn.f64 	%fd73, %fd71, %fd72, %fd70;
	ld.global.nc.f64 	%fd74, [%rd237+32];
	ld.global.f64 	%fd75, [%rd238+32];
	fma.rn.f64 	%fd76, %fd74, %fd75, %fd73;
	ld.global.nc.f64 	%fd77, [%rd237+40];
	ld.global.f64 	%fd78, [%rd238+40];
	fma.rn.f64 	%fd79, %fd77, %fd78, %fd76;
	ld.global.nc.f64 	%fd80, [%rd237+48];
	ld.global.f64 	%fd81, [%rd238+48];
	fma.rn.f64 	%fd82, %fd80, %fd81, %fd79;
	ld.global.nc.f64 	%fd83, [%rd237+56];
	ld.global.f64 	%fd84, [%rd238+56];
	fma.rn.f64 	%fd291, %fd83, %fd84, %fd82;
	add.s64 	%rd239, %rd239, -16;
	add.s64 	%rd238, %rd238, 128;
	add.s64 	%rd237, %rd237, 128;
	setp.ne.s64 	%p3, %rd239, 0;
	@%p3 bra 	$L__BB1_4;
$L__BB1_5:
	setp.eq.s64 	%p4, %rd6, 0;
	@%p4 bra 	$L__BB1_15;
	add.s64 	%rd43, %rd6, -1;
	setp.lt.u64 	%p5, %rd43, 7;
	@%p5 bra 	$L__BB1_8;
	add.s64 	%rd44, %rd241, %rd5;
	shl.b64 	%rd45, %rd44, 3;
	add.s64 	%rd46, %rd1, %rd45;
	ld.global.nc.f64 	%fd86, [%rd46];
	shl.b64 	%rd47, %rd241, 3;
	add.s64 	%rd48, %rd3, %rd47;
	ld.global.f64 	%fd87, [%rd48];
	fma.rn.f64 	%fd88, %fd86, %fd87, %fd291;
	add.s64 	%rd49, %rd241, 1;
	and.b64  	%rd50, %rd49, 4294967295;
	add.s64 	%rd51, %rd50, %rd5;
	shl.b64 	%rd52, %rd51, 3;
	add.s64 	%rd53, %rd1, %rd52;
	ld.global.nc.f64 	%fd89, [%rd53];
	shl.b64 	%rd54, %rd49, 3;
	and.b64  	%rd55, %rd54, 34359738360;
	add.s64 	%rd56, %rd3, %rd55;
	ld.global.f64 	%fd90, [%rd56];
	fma.rn.f64 	%fd91, %fd89, %fd90, %fd88;
	add.s64 	%rd57, %rd241, 2;
	and.b64  	%rd58, %rd57, 4294967295;
	add.s64 	%rd59, %rd58, %rd5;
	shl.b64 	%rd60, %rd59, 3;
	add.s64 	%rd61, %rd1, %rd60;
	ld.global.nc.f64 	%fd92, [%rd61];
	shl.b64 	%rd62, %rd57, 3;
	and.b64  	%rd63, %rd62, 34359738360;
	add.s64 	%rd64, %rd3, %rd63;
	ld.global.f64 	%fd93, [%rd64];
	fma.rn.f64 	%fd94, %fd92, %fd93, %fd91;
	add.s64 	%rd65, %rd241, 3;
	and.b64  	%rd66, %rd65, 4294967295;
	add.s64 	%rd67, %rd66, %rd5;
	shl.b64 	%rd68, %rd67, 3;
	add.s64 	%rd69, %rd1, %rd68;
	ld.global.nc.f64 	%fd95, [%rd69];
	shl.b64 	%rd70, %rd65, 3;
	and.b64  	%rd71, %rd70, 34359738360;
	add.s64 	%rd72, %rd3, %rd71;
	ld.global.f64 	%fd96, [%rd72];
	fma.rn.f64 	%fd97, %fd95, %fd96, %fd94;
	add.s64 	%rd73, %rd241, 4;
	and.b64  	%rd74, %rd73, 4294967295;
	add.s64 	%rd75, %rd74, %rd5;
	shl.b64 	%rd76, %rd75, 3;
	add.s64 	%rd77, %rd1, %rd76;
	ld.global.nc.f64 	%fd98, [%rd77];
	shl.b64 	%rd78, %rd73, 3;
	and.b64  	%rd79, %rd78, 34359738360;
	add.s64 	%rd80, %rd3, %rd79;
	ld.global.f64 	%fd99, [%rd80];
	fma.rn.f64 	%fd100, %fd98, %fd99, %fd97;
	add.s64 	%rd81, %rd241, 5;
	and.b64  	%rd82, %rd81, 4294967295;
	add.s64 	%rd83, %rd82, %rd5;
	shl.b64 	%rd84, %rd83, 3;
	add.s64 	%rd85, %rd1, %rd84;
	ld.global.nc.f64 	%fd101, [%rd85];
	shl.b64 	%rd86, %rd81, 3;
	and.b64  	%rd87, %rd86, 34359738360;
	add.s64 	%rd88, %rd3, %rd87;
	ld.global.f64 	%fd102, [%rd88];
	fma.rn.f64 	%fd103, %fd101, %fd102, %fd100;
	add.s64 	%rd89, %rd241, 6;
	and.b64  	%rd90, %rd89, 4294967295;
	add.s64 	%rd91, %rd90, %rd5;
	shl.b64 	%rd92, %rd91, 3;
	add.s64 	%rd93, %rd1, %rd92;
	ld.global.nc.f64 	%fd104, [%rd93];
	shl.b64 	%rd94, %rd89, 3;
	and.b64  	%rd95, %rd94, 34359738360;
	add.s64 	%rd96, %rd3, %rd95;
	ld.global.f64 	%fd105, [%rd96];
	fma.rn.f64 	%fd106, %fd104, %fd105, %fd103;
	add.s64 	%rd97, %rd241, 7;
	and.b64  	%rd98, %rd97, 4294967295;
	add.s64 	%rd99, %rd98, %rd5;
	shl.b64 	%rd100, %rd99, 3;
	add.s64 	%rd101, %rd1, %rd100;
	ld.global.nc.f64 	%fd107, [%rd101];
	shl.b64 	%rd102, %rd97, 3;
	and.b64  	%rd103, %rd102, 34359738360;
	add.s64 	%rd104, %rd3, %rd103;
	ld.global.f64 	%fd108, [%rd104];
	fma.rn.f64 	%fd291, %fd107, %fd108, %fd106;
	add.s64 	%rd105, %rd241, 8;
	and.b64  	%rd241, %rd105, 4294967295;
$L__BB1_8:
	setp.eq.s64 	%p6, %rd7, 0;
	@%p6 bra 	$L__BB1_15;
	add.s64 	%rd106, %rd7, -1;
	setp.lt.u64 	%p7, %rd106, 3;
	@%p7 bra 	$L__BB1_11;
	add.s64 	%rd107, %rd241, %rd5;
	shl.b64 	%rd108, %rd107, 3;
	add.s64 	%rd109, %rd1, %rd108;
	ld.global.nc.f64 	%fd110, [%rd109];
	shl.b64 	%rd110, %rd241, 3;
	add.s64 	%rd111, %rd3, %rd110;
	ld.global.f64 	%fd111, [%rd111];
	fma.rn.f64 	%fd112, %fd110, %fd111, %fd291;
	add.s64 	%rd112, %rd241, 1;
	and.b64  	%rd113, %rd112, 4294967295;
	add.s64 	%rd114, %rd113, %rd5;
	shl.b64 	%rd115, %rd114, 3;
	add.s64 	%rd116, %rd1, %rd115;
	ld.global.nc.f64 	%fd113, [%rd116];
	shl.b64 	%rd117, %rd112, 3;
	and.b64  	%rd118, %rd117, 34359738360;
	add.s64 	%rd119, %rd3, %rd118;
	ld.global.f64 	%fd114, [%rd119];
	fma.rn.f64 	%fd115, %fd113, %fd114, %fd112;
	add.s64 	%rd120, %rd241, 2;
	and.b64  	%rd121, %rd120, 4294967295;
	add.s64 	%rd122, %rd121, %rd5;
	shl.b64 	%rd123, %rd122, 3;
	add.s64 	%rd124, %rd1, %rd123;
	ld.global.nc.f64 	%fd116, [%rd124];
	shl.b64 	%rd125, %rd120, 3;
	and.b64  	%rd126, %rd125, 34359738360;
	add.s64 	%rd127, %rd3, %rd126;
	ld.global.f64 	%fd117, [%rd127];
	fma.rn.f64 	%fd118, %fd116, %fd117, %fd115;
	add.s64 	%rd128, %rd241, 3;
	and.b64  	%rd129, %rd128, 4294967295;
	add.s64 	%rd130, %rd129, %rd5;
	shl.b64 	%rd131, %rd130, 3;
	add.s64 	%rd132, %rd1, %rd131;
	ld.global.nc.f64 	%fd119, [%rd132];
	shl.b64 	%rd133, %rd128, 3;
	and.b64  	%rd134, %rd133, 34359738360;
	add.s64 	%rd135, %rd3, %rd134;
	ld.global.f64 	%fd120, [%rd135];
	fma.rn.f64 	%fd291, %fd119, %fd120, %fd118;
	add.s64 	%rd136, %rd241, 4;
	and.b64  	%rd241, %rd136, 4294967295;
$L__BB1_11:
	ld.param.u64 	%rd235, [_Z13gpuOnlyKernelPdS_S_mddd_param_3];
	and.b64  	%rd27, %rd235, 3;
	setp.eq.s64 	%p8, %rd27, 0;
	@%p8 bra 	$L__BB1_15;
	setp.eq.s64 	%p9, %rd27, 1;
	add.s64 	%rd137, %rd241, %rd5;
	shl.b64 	%rd138, %rd137, 3;
	add.s64 	%rd139, %rd1, %rd138;
	ld.global.nc.f64 	%fd121, [%rd139];
	shl.b64 	%rd140, %rd241, 3;
	add.s64 	%rd141, %rd3, %rd140;
	ld.global.f64 	%fd122, [%rd141];
	fma.rn.f64 	%fd291, %fd121, %fd122, %fd291;
	@%p9 bra 	$L__BB1_15;
	setp.eq.s64 	%p10, %rd27, 2;
	add.s64 	%rd142, %rd241, 1;
	and.b64  	%rd143, %rd142, 4294967295;
	add.s64 	%rd144, %rd143, %rd5;
	shl.b64 	%rd145, %rd144, 3;
	add.s64 	%rd146, %rd1, %rd145;
	ld.global.nc.f64 	%fd123, [%rd146];
	shl.b64 	%rd147, %rd142, 3;
	and.b64  	%rd148, %rd147, 34359738360;
	add.s64 	%rd149, %rd3, %rd148;
	ld.global.f64 	%fd124, [%rd149];
	fma.rn.f64 	%fd291, %fd123, %fd124, %fd291;
	@%p10 bra 	$L__BB1_15;
	add.s64 	%rd150, %rd241, 2;
	and.b64  	%rd151, %rd150, 4294967295;
	add.s64 	%rd152, %rd151, %rd5;
	shl.b64 	%rd153, %rd152, 3;
	add.s64 	%rd154, %rd1, %rd153;
	ld.global.nc.f64 	%fd125, [%rd154];
	shl.b64 	%rd155, %rd150, 3;
	and.b64  	%rd156, %rd155, 34359738360;
	add.s64 	%rd157, %rd3, %rd156;
	ld.global.f64 	%fd126, [%rd157];
	fma.rn.f64 	%fd291, %fd125, %fd126, %fd291;
$L__BB1_15:
	ld.param.u64 	%rd236, [_Z13gpuOnlyKernelPdS_S_mddd_param_3];
	setp.lt.u64 	%p11, %rd236, 16;
	shl.b64 	%rd159, %rd4, 3;
	add.s64 	%rd160, %rd3, %rd159;
	ld.global.f64 	%fd129, [%rd160];
	sub.f64 	%fd130, %fd129, %fd291;
	fma.rn.f64 	%fd17, %fd1, %fd130, %fd129;
	add.s64 	%rd161, %rd2, %rd159;
	st.global.f64 	[%rd161], %fd17;
	bar.sync 	0;
	mov.f64 	%fd299, 0d0000000000000000;
	mov.b64 	%rd245, 0;
	@%p11 bra 	$L__BB1_18;
	mov.f64 	%fd299, 0d0000000000000000;
	mov.b64 	%rd243, 0;
$L__BB1_17:
	.pragma "nounroll";
	shl.b64 	%rd163, %rd243, 3;
	add.s64 	%rd164, %rd2, %rd163;
	ld.global.f64 	%fd132, [%rd164];
	add.s64 	%rd165, %rd3, %rd163;
	ld.global.f64 	%fd133, [%rd165];
	sub.f64 	%fd134, %fd132, %fd133;
	abs.f64 	%fd135, %fd134;
	add.f64 	%fd136, %fd299, %fd135;
	ld.global.f64 	%fd137, [%rd164+8];
	ld.global.f64 	%fd138, [%rd165+8];
	sub.f64 	%fd139, %fd137, %fd138;
	abs.f64 	%fd140, %fd139;
	add.f64 	%fd141, %fd136, %fd140;
	ld.global.f64 	%fd142, [%rd164+16];
	ld.global.f64 	%fd143, [%rd165+16];
	sub.f64 	%fd144, %fd142, %fd143;
	abs.f64 	%fd145, %fd144;
	add.f64 	%fd146, %fd141, %fd145;
	ld.global.f64 	%fd147, [%rd164+24];
	ld.global.f64 	%fd148, [%rd165+24];
	sub.f64 	%fd149, %fd147, %fd148;
	abs.f64 	%fd150, %fd149;
	add.f64 	%fd151, %fd146, %fd150;
	ld.global.f64 	%fd152, [%rd164+32];
	ld.global.f64 	%fd153, [%rd165+32];
	sub.f64 	%fd154, %fd152, %fd153;
	abs.f64 	%fd155, %fd154;
	add.f64 	%fd156, %fd151, %fd155;
	ld.global.f64 	%fd157, [%rd164+40];
	ld.global.f64 	%fd158, [%rd165+40];
	sub.f64 	%fd159, %fd157, %fd158;
	abs.f64 	%fd160, %fd159;
	add.f64 	%fd161, %fd156, %fd160;
	ld.global.f64 	%fd162, [%rd164+48];
	ld.global.f64 	%fd163, [%rd165+48];
	sub.f64 	%fd164, %fd162, %fd163;
	abs.f64 	%fd165, %fd164;
	add.f64 	%fd166, %fd161, %fd165;
	ld.global.f64 	%fd167, [%rd164+56];
	ld.global.f64 	%fd168, [%rd165+56];
	sub.f64 	%fd169, %fd167, %fd168;
	abs.f64 	%fd170, %fd169;
	add.f64 	%fd171, %fd166, %fd170;
	ld.global.f64 	%fd172, [%rd164+64];
	ld.global.f64 	%fd173, [%rd165+64];
	sub.f64 	%fd174, %fd172, %fd173;
	abs.f64 	%fd175, %fd174;
	add.f64 	%fd176, %fd171, %fd175;
	ld.global.f64 	%fd177, [%rd164+72];
	ld.global.f64 	%fd178, [%rd165+72];
	sub.f64 	%fd179, %fd177, %fd178;
	abs.f64 	%fd180, %fd179;
	add.f64 	%fd181, %fd176, %fd180;
	ld.global.f64 	%fd182, [%rd164+80];
	ld.global.f64 	%fd183, [%rd165+80];
	sub.f64 	%fd184, %fd182, %fd183;
	abs.f64 	%fd185, %fd184;
	add.f64 	%fd186, %fd181, %fd185;
	ld.global.f64 	%fd187, [%rd164+88];
	ld.global.f64 	%fd188, [%rd165+88];
	sub.f64 	%fd189, %fd187, %fd188;
	abs.f64 	%fd190, %fd189;
	add.f64 	%fd191, %fd186, %fd190;
	ld.global.f64 	%fd192, [%rd164+96];
	ld.global.f64 	%fd193, [%rd165+96];
	sub.f64 	%fd194, %fd192, %fd193;
	abs.f64 	%fd195, %fd194;
	add.f64 	%fd196, %fd191, %fd195;
	ld.global.f64 	%fd197, [%rd164+104];
	ld.global.f64 	%fd198, [%rd165+104];
	sub.f64 	%fd199, %fd197, %fd198;
	abs.f64 	%fd200, %fd199;
	add.f64 	%fd201, %fd196, %fd200;
	ld.global.f64 	%fd202, [%rd164+112];
	ld.global.f64 	%fd203, [%rd165+112];
	sub.f64 	%fd204, %fd202, %fd203;
	abs.f64 	%fd205, %fd204;
	add.f64 	%fd206, %fd201, %fd205;
	ld.global.f64 	%fd207, [%rd164+120];
	ld.global.f64 	%fd208, [%rd165+120];
	sub.f64 	%fd209, %fd207, %fd208;
	abs.f64 	%fd210, %fd209;
	add.f64 	%fd299, %fd206, %fd210;
	add.s64 	%rd243, %rd243, 16;
	setp.ne.s64 	%p12, %rd243, %rd10;
	mov.u64 	%rd245, %rd10;
	@%p12 bra 	$L__BB1_17;
$L__BB1_18:
	setp.eq.s64 	%p13, %rd8, 0;
	@%p13 bra 	$L__BB1_28;
	add.s64 	%rd166, %rd8, -1;
	setp.lt.u64 	%p14, %rd166, 7;
	@%p14 bra 	$L__BB1_21;
	shl.b64 	%rd167, %rd245, 3;
	add.s64 	%rd168, %rd2, %rd167;
	ld.global.f64 	%fd212, [%rd168];
	add.s64 	%rd169, %rd3, %rd167;
	ld.global.f64 	%fd213, [%rd169];
	sub.f64 	%fd214, %fd212, %fd213;
	abs.f64 	%fd215, %fd214;
	add.f64 	%fd216, %fd299, %fd215;
	add.s64 	%rd170, %rd167, 8;
	and.b64  	%rd171, %rd170, 34359738360;
	add.s64 	%rd172, %rd2, %rd171;
	ld.global.f64 	%fd217, [%rd172];
	add.s64 	%rd173, %rd3, %rd171;
	ld.global.f64 	%fd218, [%rd173];
	sub.f64 	%fd219, %fd217, %fd218;
	abs.f64 	%fd220, %fd219;
	add.f64 	%fd221, %fd216, %fd220;
	add.s64 	%rd174, %rd167, 16;
	and.b64  	%rd175, %rd174, 34359738360;
	add.s64 	%rd176, %rd2, %rd175;
	ld.global.f64 	%fd222, [%rd176];
	add.s64 	%rd177, %rd3, %rd175;
	ld.global.f64 	%fd223, [%rd177];
	sub.f64 	%fd224, %fd222, %fd223;
	abs.f64 	%fd225, %fd224;
	add.f64 	%fd226, %fd221, %fd225;
	add.s64 	%rd178, %rd167, 24;
	and.b64  	%rd179, %rd178, 34359738360;
	add.s64 	%rd180, %rd2, %rd179;
	ld.global.f64 	%fd227, [%rd180];
	add.s64 	%rd181, %rd3, %rd179;
	ld.global.f64 	%fd228, [%rd181];
	sub.f64 	%fd229, %fd227, %fd228;
	abs.f64 	%fd230, %fd229;
	add.f64 	%fd231, %fd226, %fd230;
	add.s64 	%rd182, %rd167, 32;
	and.b64  	%rd183, %rd182, 34359738360;
	add.s64 	%rd184, %rd2, %rd183;
	ld.global.f64 	%fd232, [%rd184];
	add.s64 	%rd185, %rd3, %rd183;
	ld.global.f64 	%fd233, [%rd185];
	sub.f64 	%fd234, %fd232, %fd233;
	abs.f64 	%fd235, %fd234;
	add.f64 	%fd236, %fd231, %fd235;
	add.s64 	%rd186, %rd167, 40;
	and.b64  	%rd187, %rd186, 34359738360;
	add.s64 	%rd188, %rd2, %rd187;
	ld.global.f64 	%fd237, [%rd188];
	add.s64 	%rd189, %rd3, %rd187;
	ld.global.f64 	%fd238, [%rd189];
	sub.f64 	%fd239, %fd237, %fd238;
	abs.f64 	%fd240, %fd239;
	add.f64 	%fd241, %fd236, %fd240;
	add.s64 	%rd190, %rd167, 48;
	and.b64  	%rd191, %rd190, 34359738360;
	add.s64 	%rd192, %rd2, %rd191;
	ld.global.f64 	%fd242, [%rd192];
	add.s64 	%rd193, %rd3, %rd191;
	ld.global.f64 	%fd243, [%rd193];
	sub.f64 	%fd244, %fd242, %fd243;
	abs.f64 	%fd245, %fd244;
	add.f64 	%fd246, %fd241, %fd245;
	add.s64 	%rd194, %rd167, 56;
	and.b64  	%rd195, %rd194, 34359738360;
	add.s64 	%rd196, %rd2, %rd195;
	ld.global.f64 	%fd247, [%rd196];
	add.s64 	%rd197, %rd3, %rd195;
	ld.global.f64 	%fd248, [%rd197];
	sub.f64 	%fd249, %fd247, %fd248;
	abs.f64 	%fd250, %fd249;
	add.f64 	%fd299, %fd246, %fd250;
	add.s64 	%rd198, %rd245, 8;
	and.b64  	%rd245, %rd198, 4294967295;
$L__BB1_21:
	setp.eq.s64 	%p15, %rd9, 0;
	@%p15 bra 	$L__BB1_28;
	add.s64 	%rd199, %rd9, -1;
	setp.lt.u64 	%p16, %rd199, 3;
	@%p16 bra 	$L__BB1_24;
	shl.b64 	%rd200, %rd245, 3;
	add.s64 	%rd201, %rd2, %rd200;
	ld.global.f64 	%fd252, [%rd201];
	add.s64 	%rd202, %rd3, %rd200;
	ld.global.f64 	%fd253, [%rd202];
	sub.f64 	%fd254, %fd252, %fd253;
	abs.f64 	%fd255, %fd254;
	add.f64 	%fd256, %fd299, %fd255;
	add.s64 	%rd203, %rd200, 8;
	and.b64  	%rd204, %rd203, 34359738360;
	add.s64 	%rd205, %rd2, %rd204;
	ld.global.f64 	%fd257, [%rd205];
	add.s64 	%rd206, %rd3, %rd204;
	ld.global.f64 	%fd258, [%rd206];
	sub.f64 	%fd259, %fd257, %fd258;
	abs.f64 	%fd260, %fd259;
	add.f64 	%fd261, %fd256, %fd260;
	add.s64 	%rd207, %rd200, 16;
	and.b64  	%rd208, %rd207, 34359738360;
	add.s64 	%rd209, %rd2, %rd208;
	ld.global.f64 	%fd262, [%rd209];
	add.s64 	%rd210, %rd3, %rd208;
	ld.global.f64 	%fd263, [%rd210];
	sub.f64 	%fd264, %fd262, %fd263;
	abs.f64 	%fd265, %fd264;
	add.f64 	%fd266, %fd261, %fd265;
	add.s64 	%rd211, %rd200, 24;
	and.b64  	%rd212, %rd211, 34359738360;
	add.s64 	%rd213, %rd2, %rd212;
	ld.global.f64 	%fd267, [%rd213];
	add.s64 	%rd214, %rd3, %rd212;
	ld.global.f64 	%fd268, [%rd214];
	sub.f64 	%fd269, %fd267, %fd268;
	abs.f64 	%fd270, %fd269;
	add.f64 	%fd299, %fd266, %fd270;
	add.s64 	%rd215, %rd245, 4;
	and.b64  	%rd245, %rd215, 4294967295;
$L__BB1_24:
	setp.eq.s64 	%p17, %rd11, 0;
	@%p17 bra 	$L__BB1_28;
	setp.eq.s64 	%p18, %rd11, 1;
	shl.b64 	%rd216, %rd245, 3;
	add.s64 	%rd217, %rd2, %rd216;
	ld.global.f64 	%fd271, [%rd217];
	add.s64 	%rd218, %rd3, %rd216;
	ld.global.f64 	%fd272, [%rd218];
	sub.f64 	%fd273, %fd271, %fd272;
	abs.f64 	%fd274, %fd273;
	add.f64 	%fd299, %fd299, %fd274;
	@%p18 bra 	$L__BB1_28;
	setp.eq.s64 	%p19, %rd11, 2;
	add.s64 	%rd220, %rd216, 8;
	and.b64  	%rd221, %rd220, 34359738360;
	add.s64 	%rd222, %rd2, %rd221;
	ld.global.f64 	%fd275, [%rd222];
	add.s64 	%rd223, %rd3, %rd221;
	ld.global.f64 	%fd276, [%rd223];
	sub.f64 	%fd277, %fd275, %fd276;
	abs.f64 	%fd278, %fd277;
	add.f64 	%fd299, %fd299, %fd278;
	@%p19 bra 	$L__BB1_28;
	add.s64 	%rd225, %rd216, 16;
	and.b64  	%rd226, %rd225, 34359738360;
	add.s64 	%rd227, %rd2, %rd226;
	ld.global.f64 	%fd279, [%rd227];
	add.s64 	%rd228, %rd3, %rd226;
	ld.global.f64 	%fd280, [%rd228];
	sub.f64 	%fd281, %fd279, %fd280;
	abs.f64 	%fd282, %fd281;
	add.f64 	%fd299, %fd299, %fd282;
$L__BB1_28:
	bar.sync 	0;
	shl.b64 	%rd229, %rd4, 3;
	add.s64 	%rd230, %rd3, %rd229;
	st.global.f64 	[%rd230], %fd17;
	bar.sync 	0;
$L__BB1_29:
	setp.gt.f64 	%p20, %fd299, 0d3F50624DD2F1A9FC;
	@%p20 bra 	$L__BB1_1;
	ret;

}


// ===== COMPILED SASS (sm_100) =====

	.target	sm_100

	.elftype	@"ET_EXEC"


//--------------------- .note.nv.tkinfo           --------------------------
	.section	.note.nv.tkinfo,"",@"SHT_NOTE"
	.sectionflags	@"SHF_NOTE_NV_TKINFO"
	.tkinfo
        /*0018*/ 	.word	0x00000002
        /*0030*/ 	.string	""
        /*0030*/ 	.string	"ptxas"
        /*0030*/ 	.string	"Cuda compilation tools, release 13.0, V13.0.88"
        /*0030*/ 	.string	"Build cuda_13.0.r13.0/compiler.36424714_0"
        /*0030*/ 	.string	"-arch sm_100 -m 64 "



//--------------------- .note.nv.cuinfo           --------------------------
	.section	.note.nv.cuinfo,"",@"SHT_NOTE"
	.sectionflags	@"SHF_NOTE_NV_CUINFO"
        /*0018*/ 	.short	0x0002
        /*001a*/ 	.short	0x0064
        /*001c*/ 	.short	0x0082
	.zero		2


//--------------------- .nv.info                  --------------------------
	.section	.nv.info,"",@"SHT_CUDA_INFO"
	.align	4


	//----- nvinfo : EIATTR_REGCOUNT
	.align		4
        /*0000*/ 	.byte	0x04, 0x2f
        /*0002*/ 	.short	(.L_1 - .L_0)
	.align		4
.L_0:
        /*0004*/ 	.word	index@(_Z6kernelPdS_S_mddd)
        /*0008*/ 	.word	0x00000020


	//----- nvinfo : EIATTR_FRAME_SIZE
	.align		4
.L_1:
        /*000c*/ 	.byte	0x04, 0x11
        /*000e*/ 	.short	(.L_3 - .L_2)
	.align		4
.L_2:
        /*0010*/ 	.word	index@($__internal_1_$__cuda_sm20_dblrcp_rn_slowpath_v3)
        /*0014*/ 	.word	0x00000000


	//----- nvinfo : EIATTR_FRAME_SIZE
	.align		4
.L_3:
        /*0018*/ 	.byte	0x04, 0x11
        /*001a*/ 	.short	(.L_5 - .L_4)
	.align		4
.L_4:
        /*001c*/ 	.word	index@(_Z6kernelPdS_S_mddd)
        /*0020*/ 	.word	0x00000000


	//----- nvinfo : EIATTR_REGCOUNT
	.align		4
.L_5:
        /*0024*/ 	.byte	0x04, 0x2f
        /*0026*/ 	.short	(.L_7 - .L_6)
	.align		4
.L_6:
        /*0028*/ 	.word	index@(_Z13gpuOnlyKernelPdS_S_mddd)
        /*002c*/ 	.word	0x00000020


	//----- nvinfo : EIATTR_FRAME_SIZE
	.align		4
.L_7:
        /*0030*/ 	.byte	0x04, 0x11
        /*0032*/ 	.short	(.L_9 - .L_8)
	.align		4
.L_8:
        /*0034*/ 	.word	index@($__internal_0_$__cuda_sm20_dblrcp_rn_slowpath_v3)
        /*0038*/ 	.word	0x00000000


	//----- nvinfo : EIATTR_FRAME_SIZE
	.align		4
.L_9:
        /*003c*/ 	.byte	0x04, 0x11
        /*003e*/ 	.short	(.L_11 - .L_10)
	.align		4
.L_10:
        /*0040*/ 	.word	index@(_Z13gpuOnlyKernelPdS_S_mddd)
        /*0044*/ 	.word	0x00000000


	//----- nvinfo : EIATTR_MIN_STACK_SIZE
	.align		4
.L_11:
        /*0048*/ 	.byte	0x04, 0x12
        /*004a*/ 	.short	(.L_13 - .L_12)
	.align		4
.L_12:
        /*004c*/ 	.word	index@(_Z13gpuOnlyKernelPdS_S_mddd)
        /*0050*/ 	.word	0x00000000


	//----- nvinfo : EIATTR_MIN_STACK_SIZE
	.align		4
.L_13:
        /*0054*/ 	.byte	0x04, 0x12
        /*0056*/ 	.short	(.L_15 - .L_14)
	.align		4
.L_14:
        /*0058*/ 	.word	index@(_Z6kernelPdS_S_mddd)
        /*005c*/ 	.word	0x00000000
.L_15:


//--------------------- .nv.compat                --------------------------
	.section	.nv.compat,"",@"SHT_CUDA_COMPAT_INFO"
	.align	4
        /*0000*/ 	.byte	0x02, 0x09, 0x00, 0x00, 0x02, 0x02, 0x01, 0x00, 0x02, 0x05, 0x05, 0x00, 0x03, 0x07, 0x01, 0x01
        /*0010*/ 	.byte	0x02, 0x03, 0x00, 0x00, 0x02, 0x06, 0x01, 0x00, 0x04, 0x0b, 0x08, 0x00, 0x01, 0x00, 0x00, 0x00
        /*0020*/ 	.byte	0x00, 0x00, 0x00, 0x00


//--------------------- .nv.info._Z13gpuOnlyKernelPdS_S_mddd --------------------------
	.section	.nv.info._Z13gpuOnlyKernelPdS_S_mddd,"",@"SHT_CUDA_INFO"
	.sectionflags	@""
	.align	4


	//----- nvinfo : EIATTR_CUDA_API_VERSION
	.align		4
        /*0000*/ 	.byte	0x04, 0x37
        /*0002*/ 	.short	(.L_17 - .L_16)
.L_16:
        /*0004*/ 	.word	0x00000082


	//----- nvinfo : EIATTR_KPARAM_INFO
	.align		4
.L_17:
        /*0008*/ 	.byte	0x04, 0x17
        /*000a*/ 	.short	(.L_19 - .L_18)
.L_18:
        /*000c*/ 	.word	0x00000000
        /*0010*/ 	.short	0x0006
        /*0012*/ 	.short	0x0030
        /*0014*/ 	.byte	0x00, 0xf0, 0x21, 0x00


	//----- nvinfo : EIATTR_KPARAM_INFO
	.align		4
.L_19:
        /*0018*/ 	.byte	0x04, 0x17
        /*001a*/ 	.short	(.L_21 - .L_20)
.L_20:
        /*001c*/ 	.word	0x00000000
        /*0020*/ 	.short	0x0005
        /*0022*/ 	.short	0x0028
        /*0024*/ 	.byte	0x00, 0xf0, 0x21, 0x00


	//----- nvinfo : EIATTR_KPARAM_INFO
	.align		4
.L_21:
        /*0028*/ 	.byte	0x04, 0x17
        /*002a*/ 	.short	(.L_23 - .L_22)
.L_22:
        /*002c*/ 	.word	0x00000000
        /*0030*/ 	.short	0x0004
        /*0032*/ 	.short	0x0020
        /*0034*/ 	.byte	0x00, 0xf0, 0x21, 0x00


	//----- nvinfo : EIATTR_KPARAM_INFO
	.align		4
.L_23:
        /*0038*/ 	.byte	0x04, 0x17
        /*003a*/ 	.short	(.L_25 - .L_24)
.L_24:
        /*003c*/ 	.word	0x00000000
        /*0040*/ 	.short	0x0003
        /*0042*/ 	.short	0x0018
        /*0044*/ 	.byte	0x00, 0xf0, 0x21, 0x00


	//----- nvinfo : EIATTR_KPARAM_INFO
	.align		4
.L_25:
        /*0048*/ 	.byte	0x04, 0x17
        /*004a*/ 	.short	(.L_27 - .L_26)
.L_26:
        /*004c*/ 	.word	0x00000000
        /*0050*/ 	.short	0x0002
        /*0052*/ 	.short	0x0010
        /*0054*/ 	.byte	0x00, 0xf5, 0x21, 0x00


	//----- nvinfo : EIATTR_KPARAM_INFO
	.align		4
.L_27:
        /*0058*/ 	.byte	0x04, 0x17
        /*005a*/ 	.short	(.L_29 - .L_28)
.L_28:
        /*005c*/ 	.word	0x00000000
        /*0060*/ 	.short	0x0001
        /*0062*/ 	.short	0x0008
        /*0064*/ 	.byte	0x00, 0xf5, 0x21, 0x00


	//----- nvinfo : EIATTR_KPARAM_INFO
	.align		4
.L_29:
        /*0068*/ 	.byte	0x04, 0x17
        /*006a*/ 	.short	(.L_31 - .L_30)
.L_30:
        /*006c*/ 	.word	0x00000000
        /*0070*/ 	.short	0x0000
        /*0072*/ 	.short	0x0000
        /*0074*/ 	.byte	0x00, 0xf5, 0x21, 0x00


	//----- nvinfo : EIATTR_SPARSE_MMA_MASK
	.align		4
.L_31:
        /*0078*/ 	.byte	0x03, 0x50
        /*007a*/ 	.short	0x0000


	//----- nvinfo : EIATTR_MAXREG_COUNT
	.align		4
        /*007c*/ 	.byte	0x03, 0x1b
        /*007e*/ 	.short	0x00ff


	//----- nvinfo : EIATTR_NUM_BARRIERS
	.align		4
        /*0080*/ 	.byte	0x02, 0x4c
        /*0082*/ 	.byte	0x01
	.zero		1


	//----- nvinfo : EIATTR_MERCURY_ISA_VERSION
	.align		4
        /*0084*/ 	.byte	0x03, 0x5f
        /*0086*/ 	.short	0x0101


	//----- nvinfo : EIATTR_VRC_CTA_INIT_COUNT
	.align		4
        /*0088*/ 	.byte	0x02, 0x4a
	.zero		1
	.zero		1


	//----- nvinfo : EIATTR_EXIT_INSTR_OFFSETS
	.align		4
        /*008c*/ 	.byte	0x04, 0x1c
        /*008e*/ 	.short	(.L_33 - .L_32)


	//   ....[0]....
.L_32:
        /*0090*/ 	.word	0x00002a30


	//----- nvinfo : EIATTR_CRS_STACK_SIZE
	.align		4
.L_33:
        /*0094*/ 	.byte	0x04, 0x1e
        /*0096*/ 	.short	(.L_35 - .L_34)
.L_34:
        /*0098*/ 	.word	0x00000000


	//----- nvinfo : EIATTR_CBANK_PARAM_SIZE
	.align		4
.L_35:
        /*009c*/ 	.byte	0x03, 0x19
        /*009e*/ 	.short	0x0038


	//----- nvinfo : EIATTR_PARAM_CBANK
	.align		4
        /*00a0*/ 	.byte	0x04, 0x0a
        /*00a2*/ 	.short	(.L_37 - .L_36)
	.align		4
.L_36:
        /*00a4*/ 	.word	index@(.nv.constant0._Z13gpuOnlyKernelPdS_S_mddd)
        /*00a8*/ 	.short	0x0380
        /*00aa*/ 	.short	0x0038


	//----- nvinfo : EIATTR_SW_WAR
	.align		4
.L_37:
        /*00ac*/ 	.byte	0x04, 0x36
        /*00ae*/ 	.short	(.L_39 - .L_38)
.L_38:
        /*00b0*/ 	.word	0x00000008
.L_39:


//--------------------- .nv.info._Z6kernelPdS_S_mddd --------------------------
	.section	.nv.info._Z6kernelPdS_S_mddd,"",@"SHT_CUDA_INFO"
	.sectionflags	@""
	.align	4


	//----- nvinfo : EIATTR_CUDA_API_VERSION
	.align		4
        /*0000*/ 	.byte	0x04, 0x37
        /*0002*/ 	.short	(.L_41 - .L_40)
.L_40:
        /*0004*/ 	.word	0x00000082


	//----- nvinfo : EIATTR_KPARAM_INFO
	.align		4
.L_41:
        /*0008*/ 	.byte	0x04, 0x17
        /*000a*/ 	.short	(.L_43 - .L_42)
.L_42:
        /*000c*/ 	.word	0x00000000
        /*0010*/ 	.short	0x0006
        /*0012*/ 	.short	0x0030
        /*0014*/ 	.byte	0x00, 0xf0, 0x21, 0x00


	//----- nvinfo : EIATTR_KPARAM_INFO
	.align		4
.L_43:
        /*0018*/ 	.byte	0x04, 0x17
        /*001a*/ 	.short	(.L_45 - .L_44)
.L_44:
        /*001c*/ 	.word	0x00000000
        /*0020*/ 	.short	0x0005
        /*0022*/ 	.short	0x0028
        /*0024*/ 	.byte	0x00, 0xf0, 0x21, 0x00


	//----- nvinfo : EIATTR_KPARAM_INFO
	.align		4
.L_45:
        /*0028*/ 	.byte	0x04, 0x17
        /*002a*/ 	.short	(.L_47 - .L_46)
.L_46:
        /*002c*/ 	.word	0x00000000
        /*0030*/ 	.short	0x0004
        /*0032*/ 	.short	0x0020
        /*0034*/ 	.byte	0x00, 0xf0, 0x21, 0x00


	//----- nvinfo : EIATTR_KPARAM_INFO
	.align		4
.L_47:
        /*0038*/ 	.byte	0x04, 0x17
        /*003a*/ 	.short	(.L_49 - .L_48)
.L_48:
        /*003c*/ 	.word	0x00000000
        /*0040*/ 	.short	0x0003
        /*0042*/ 	.short	0x0018
        /*0044*/ 	.byte	0x00, 0xf0, 0x21, 0x00


	//----- nvinfo : EIATTR_KPARAM_INFO
	.align		4
.L_49:
        /*0048*/ 	.byte	0x04, 0x17
        /*004a*/ 	.short	(.L_51 - .L_50)
.L_50:
        /*004c*/ 	.word	0x00000000
        /*0050*/ 	.short	0x0002
        /*0052*/ 	.short	0x0010
        /*0054*/ 	.byte	0x00, 0xf5, 0x21, 0x00


	//----- nvinfo : EIATTR_KPARAM_INFO
	.align		4
.L_51:
        /*0058*/ 	.byte	0x04, 0x17
        /*005a*/ 	.short	(.L_53 - .L_52)
.L_52:
        /*005c*/ 	.word	0x00000000
        /*0060*/ 	.short	0x0001
        /*0062*/ 	.short	0x0008
        /*0064*/ 	.byte	0x00, 0xf5, 0x21, 0x00


	//----- nvinfo : EIATTR_KPARAM_INFO
	.align		4
.L_53:
        /*0068*/ 	.byte	0x04, 0x17
        /*006a*/ 	.short	(.L_55 - .L_54)
.L_54:
        /*006c*/ 	.word	0x00000000
        /*0070*/ 	.short	0x0000
        /*0072*/ 	.short	0x0000
        /*0074*/ 	.byte	0x00, 0xf5, 0x21, 0x00


	//----- nvinfo : EIATTR_SPARSE_MMA_MASK
	.align		4
.L_55:
        /*0078*/ 	.byte	0x03, 0x50
        /*007a*/ 	.short	0x0000


	//----- nvinfo : EIATTR_MAXREG_COUNT
	.align		4
        /*007c*/ 	.byte	0x03, 0x1b
        /*007e*/ 	.short	0x00ff


	//----- nvinfo : EIATTR_MERCURY_ISA_VERSION
	.align		4
        /*0080*/ 	.byte	0x03, 0x5f
        /*0082*/ 	.short	0x0101


	//----- nvinfo : EIATTR_VRC_CTA_INIT_COUNT
	.align		4
        /*0084*/ 	.byte	0x02, 0x4a
	.zero		1
	.zero		1


	//----- nvinfo : EIATTR_EXIT_INSTR_OFFSETS
	.align		4
        /*0088*/ 	.byte	0x04, 0x1c
        /*008a*/ 	.short	(.L_57 - .L_56)


	//   ....[0]....
.L_56:
        /*008c*/ 	.word	0x00000080


	//   ....[1]....
        /*0090*/ 	.word	0x00001670


	//----- nvinfo : EIATTR_CRS_STACK_SIZE
	.align		4
.L_57:
        /*0094*/ 	.byte	0x04, 0x1e
        /*0096*/ 	.short	(.L_59 - .L_58)
.L_58:
        /*0098*/ 	.word	0x00000000


	//----- nvinfo : EIATTR_CBANK_PARAM_SIZE
	.align		4
.L_59:
        /*009c*/ 	.byte	0x03, 0x19
        /*009e*/ 	.short	0x0038


	//----- nvinfo : EIATTR_PARAM_CBANK
	.align		4
        /*00a0*/ 	.byte	0x04, 0x0a
        /*00a2*/ 	.short	(.L_61 - .L_60)
	.align		4
.L_60:
        /*00a4*/ 	.word	index@(.nv.constant0._Z6kernelPdS_S_mddd)
        /*00a8*/ 	.short	0x0380
        /*00aa*/ 	.short	0x0038


	//----- nvinfo : EIATTR_SW_WAR
	.align		4
.L_61:
        /*00ac*/ 	.byte	0x04, 0x36
        /*00ae*/ 	.short	(.L_63 - .L_62)
.L_62:
        /*00b0*/ 	.word	0x00000008
.L_63:


//--------------------- .nv.callgraph             --------------------------
	.section	.nv.callgraph,"",@"SHT_CUDA_CALLGRAPH"
	.align	4
	.sectionentsize	8
	.align		4
        /*0000*/ 	.word	0x00000000
	.align		4
        /*0004*/ 	.word	0xffffffff
	.align		4
        /*0008*/ 	.word	0x00000000
	.align		4
        /*000c*/ 	.word	0xfffffffe
	.align		4
        /*0010*/ 	.word	0x00000000
	.align		4
        /*0014*/ 	.word	0xfffffffd
	.align		4
        /*0018*/ 	.word	0x00000000
	.align		4
        /*001c*/ 	.word	0xfffffffc


//--------------------- .text._Z13gpuOnlyKernelPdS_S_mddd --------------------------
	.section	.text._Z13gpuOnlyKernelPdS_S_mddd,"ax",@progbits
	.align	128
        .global         _Z13gpuOnlyKernelPdS_S_mddd
        .type           _Z13gpuOnlyKernelPdS_S_mddd,@function
        .size           _Z13gpuOnlyKernelPdS_S_mddd,(.L_x_28 - _Z13gpuOnlyKernelPdS_S_mddd)
        .other          _Z13gpuOnlyKernelPdS_S_mddd,@"STO_CUDA_ENTRY STV_DEFAULT"
_Z13gpuOnlyKernelPdS_S_mddd:
.text._Z13gpuOnlyKernelPdS_S_mddd:
[----:B------:R-:W-:Y:S08]  /*0000*/  LDC R1, c[0x0][0x37c] ;  /* 0x0000df00ff017b82 */ /* 0x000ff00000000800 */
[----:B------:R-:W0:Y:S01]  /*0010*/  LDC R10, c[0x0][0x3a4] ;  /* 0x0000e900ff0a7b82 */ /* 0x000e220000000800 */
[----:B------:R-:W1:Y:S01]  /*0020*/  S2R R0, SR_TID.X ;  /* 0x0000000000007919 */ /* 0x000e620000002100 */
[----:B------:R-:W2:Y:S06]  /*0030*/  LDCU.64 UR6, c[0x0][0x398] ;  /* 0x00007300ff0677ac */ /* 0x000eac0008000a00 */
[----:B------:R-:W3:Y:S08]  /*0040*/  LDC.64 R8, c[0x0][0x3a0] ;  /* 0x0000e800ff087b82 */ /* 0x000ef00000000a00 */
[----:B------:R-:W1:Y:S01]  /*0050*/  S2UR UR4, SR_CTAID.X ;  /* 0x00000000000479c3 */ /* 0x000e620000002500 */
[----:B0-----:R-:W3:Y:S01]  /*0060*/  MUFU.RCP64H R3, R10 ;  /* 0x0000000a00037308 */ /* 0x001ee20000001800 */
[----:B------:R-:W-:-:S06]  /*0070*/  VIADD R2, R10, 0x300402 ;  /* 0x003004020a027836 */ /* 0x000fcc0000000000 */
[----:B------:R-:W1:Y:S01]  /*0080*/  LDC R7, c[0x0][0x360] ;  /* 0x0000d800ff077b82 */ /* 0x000e620000000800 */
[----:B------:R-:W-:Y:S01]  /*0090*/  FSETP.GEU.AND P0, PT, |R2|, 5.8789094863358348022e-39, PT ;  /* 0x004004020200780b */ /* 0x000fe20003f0e200 */
[----:B---3--:R-:W-:-:S08]  /*00a0*/  DFMA R4, R2, -R8, 1 ;  /* 0x3ff000000204742b */ /* 0x008fd00000000808 */
[----:B------:R-:W-:-:S08]  /*00b0*/  DFMA R4, R4, R4, R4 ;  /* 0x000000040404722b */ /* 0x000fd00000000004 */
[----:B------:R-:W-:Y:S01]  /*00c0*/  DFMA R4, R2, R4, R2 ;  /* 0x000000040204722b */ /* 0x000fe20000000002 */
[----:B-1----:R-:W-:-:S04]  /*00d0*/  IMAD R3, R7, UR4, R0 ;  /* 0x0000000407037c24 */ /* 0x002fc8000f8e0200 */
[----:B--2---:R-:W-:-:S03]  /*00e0*/  IMAD.WIDE.U32 R6, R3, UR6, RZ ;  /* 0x0000000603067c25 */ /* 0x004fc6000f8e00ff */
[----:B------:R-:W-:Y:S01]  /*00f0*/  DFMA R8, R4, -R8, 1 ;  /* 0x3ff000000408742b */ /* 0x000fe20000000808 */
[----:B------:R-:W-:-:S07]  /*0100*/  IMAD R0, R3, UR7, R7 ;  /* 0x0000000703007c24 */ /* 0x000fce000f8e0207 */
[----:B------:R-:W-:Y:S01]  /*0110*/  DFMA R8, R4, R8, R4 ;  /* 0x000000080408722b */ /* 0x000fe20000000004 */
[----:B------:R-:W-:Y:S10]  /*0120*/  @P0 BRA `(.L_x_0) ;  /* 0x0000000000100947 */ /* 0x000ff40003800000 */
[----:B------:R-:W-:-:S05]  /*0130*/  LOP3.LUT R2, R10, 0x7fffffff, RZ, 0xc0, !PT ;  /* 0x7fffffff0a027812 */ /* 0x000fca00078ec0ff */
[----:B------:R-:W-:Y:S01]  /*0140*/  VIADD R10, R2, 0xfff00000 ;  /* 0xfff00000020a7836 */ /* 0x000fe20000000000 */
[----:B------:R-:W-:-:S07]  /*0150*/  MOV R2, 0x170 ;  /* 0x0000017000027802 */ /* 0x000fce0000000f00 */
[----:B------:R-:W-:Y:S05]  /*0160*/  CALL.REL.NOINC `($__internal_0_$__cuda_sm20_dblrcp_rn_slowpath_v3) ;  /* 0x0000002800347944 */ /* 0x000fea0003c00000 */
.L_x_0:
[----:B------:R-:W0:Y:S01]  /*0170*/  LDCU.64 UR8, c[0x0][0x398] ;  /* 0x00007300ff0877ac */ /* 0x000e220008000a00 */
[----:B------:R-:W-:Y:S01]  /*0180*/  CS2R R12, SRZ ;  /* 0x00000000000c7805 */ /* 0x000fe2000001ff00 */
[----:B------:R-:W1:Y:S01]  /*0190*/  LDCU.64 UR10, c[0x0][0x358] ;  /* 0x00006b00ff0a77ac */ /* 0x000e620008000a00 */
[----:B0-----:R-:W-:Y:S02]  /*01a0*/  UISETP.GT.U32.AND UP0, UPT, UR8, 0x1, UPT ;  /* 0x000000010800788c */ /* 0x001fe4000bf04070 */
[----:B------:R-:W-:Y:S02]  /*01b0*/  ULOP3.LUT UR16, UR8, 0xf, URZ, 0xc0, !UPT ;  /* 0x0000000f08107892 */ /* 0x000fe4000f8ec0ff */
[----:B------:R-:W-:-:S04]  /*01c0*/  UISETP.GT.U32.AND.EX UP0, UPT, UR9, URZ, UPT, UP0 ;  /* 0x000000ff0900728c */ /* 0x000fc8000bf04100 */
[----:B------:R-:W-:Y:S02]  /*01d0*/  USEL UR6, UR8, 0x1, UP0 ;  /* 0x0000000108067887 */ /* 0x000fe40008000000 */
[----:B------:R-:W-:Y:S02]  /*01e0*/  ULOP3.LUT UR8, UR8, 0x7, URZ, 0xc0, !UPT ;  /* 0x0000000708087892 */ /* 0x000fe4000f8ec0ff */
[----:B------:R-:W-:Y:S02]  /*01f0*/  ULOP3.LUT UR15, UR6, 0xf, URZ, 0xc0, !UPT ;  /* 0x0000000f060f7892 */ /* 0x000fe4000f8ec0ff */
[----:B------:R-:W-:Y:S02]  /*0200*/  ULOP3.LUT UR14, UR6, 0x7, URZ, 0xc0, !UPT ;  /* 0x00000007060e7892 */ /* 0x000fe4000f8ec0ff */
[----:B------:R-:W-:Y:S02]  /*0210*/  ULOP3.LUT UR13, UR6, 0xfffffff0, URZ, 0xc0, !UPT ;  /* 0xfffffff0060d7892 */ /* 0x000fe4000f8ec0ff */
[----:B------:R-:W-:-:S02]  /*0220*/  USEL UR7, UR9, URZ, UP0 ;  /* 0x000000ff09077287 */ /* 0x000fc40008000000 */
[----:B-1----:R-:W-:-:S12]  /*0230*/  ULOP3.LUT UR6, UR6, 0x3, URZ, 0xc0, !UPT ;  /* 0x0000000306067892 */ /* 0x002fd8000f8ec0ff */
.L_x_12:
[----:B0-----:R-:W0:Y:S02]  /*0240*/  LDC.64 R10, c[0x0][0x398] ;  /* 0x0000e600ff0a7b82 */ /* 0x001e240000000a00 */
[----:B0-----:R-:W-:-:S04]  /*0250*/  ISETP.GE.U32.AND P0, PT, R3, R10, PT ;  /* 0x0000000a0300720c */ /* 0x001fc80003f06070 */
[----:B------:R-:W-:-:S13]  /*0260*/  ISETP.GE.U32.AND.EX P0, PT, RZ, R11, PT, P0 ;  /* 0x0000000bff00720c */ /* 0x000fda0003f06100 */
[----:B-1----:R-:W-:Y:S05]  /*0270*/  @P0 BRA `(.L_x_1) ;  /* 0x0000002400dc0947 */ /* 0x002fea0003800000 */
[----:B------:R-:W-:Y:S01]  /*0280*/  ISETP.GE.U32.AND P0, PT, R10, 0x10, PT ;  /* 0x000000100a00780c */ /* 0x000fe20003f06070 */
[----:B------:R-:W-:Y:S01]  /*0290*/  IMAD.MOV.U32 R2, RZ, RZ, RZ ;  /* 0x000000ffff027224 */ /* 0x000fe200078e00ff */
[----:B------:R-:W-:Y:S01]  /*02a0*/  CS2R R22, SRZ ;  /* 0x0000000000167805 */ /* 0x000fe2000001ff00 */
[----:B------:R-:W-:Y:S01]  /*02b0*/  IMAD.MOV.U32 R5, RZ, RZ, RZ ;  /* 0x000000ffff057224 */ /* 0x000fe200078e00ff */
[----:B------:R-:W-:-:S13]  /*02c0*/  ISETP.GE.U32.AND.EX P0, PT, R11, RZ, PT, P0 ;  /* 0x000000ff0b00720c */ /* 0x000fda0003f06100 */
[----:B------:R-:W-:Y:S05]  /*02d0*/  @!P0 BRA `(.L_x_2) ;  /* 0x0000000400348947 */ /* 0x000fea0003800000 */
[----:B------:R-:W0:Y:S01]  /*02e0*/  LDCU.64 UR4, c[0x0][0x390] ;  /* 0x00007200ff0477ac */ /* 0x000e220008000a00 */
[----:B------:R-:W1:Y:S01]  /*02f0*/  LDC R5, c[0x0][0x39c] ;  /* 0x0000e700ff057b82 */ /* 0x000e620000000800 */
[----:B------:R-:W-:Y:S01]  /*0300*/  LOP3.LUT R2, R10, 0xfffffff0, RZ, 0xc0, !PT ;  /* 0xfffffff00a027812 */ /* 0x000fe200078ec0ff */
[----:B------:R-:W-:Y:S01]  /*0310*/  BSSY.RECONVERGENT B0, `(.L_x_2) ;  /* 0x0000049000007945 */ /* 0x000fe20003800200 */
[----:B------:R-:W2:Y:S01]  /*0320*/  LDCU.64 UR18, c[0x0][0x380] ;  /* 0x00007000ff1277ac */ /* 0x000ea20008000a00 */
[----:B------:R-:W-:Y:S02]  /*0330*/  CS2R R22, SRZ ;  /* 0x0000000000167805 */ /* 0x000fe4000001ff00 */
[----:B------:R-:W-:Y:S01]  /*0340*/  IMAD.MOV.U32 R11, RZ, RZ, R2 ;  /* 0x000000ffff0b7224 */ /* 0x000fe200078e0002 */
[----:B0-----:R-:W-:Y:S01]  /*0350*/  UIADD3 UR4, UP0, UPT, UR4, 0x40, URZ ;  /* 0x0000004004047890 */ /* 0x001fe2000ff1e0ff */
[----:B--2---:R-:W-:-:S03]  /*0360*/  LEA R20, P1, R6, UR18, 0x3 ;  /* 0x0000001206147c11 */ /* 0x004fc6000f8218ff */
[----:B------:R-:W-:Y:S02]  /*0370*/  UIADD3.X UR5, UPT, UPT, URZ, UR5, URZ, UP0, !UPT ;  /* 0x00000005ff057290 */ /* 0x000fe400087fe4ff */
[----:B------:R-:W-:Y:S01]  /*0380*/  IMAD.U32 R18, RZ, RZ, UR4 ;  /* 0x00000004ff127e24 */ /* 0x000fe2000f8e00ff */
[----:B------:R-:W-:Y:S01]  /*0390*/  LEA.HI.X R13, R6, UR19, R0, 0x3, P1 ;  /* 0x00000013060d7c11 */ /* 0x000fe200088f1c00 */
[----:B-1----:R-:W-:Y:S01]  /*03a0*/  IMAD.MOV.U32 R4, RZ, RZ, R5 ;  /* 0x000000ffff047224 */ /* 0x002fe200078e0005 */
[----:B------:R-:W-:Y:S01]  /*03b0*/  IADD3 R20, P1, PT, R20, 0x40, RZ ;  /* 0x0000004014147810 */ /* 0x000fe20007f3e0ff */
[----:B------:R-:W-:-:S04]  /*03c0*/  IMAD.U32 R19, RZ, RZ, UR5 ;  /* 0x00000005ff137e24 */ /* 0x000fc8000f8e00ff */
[----:B------:R-:W-:-:S08]  /*03d0*/  IMAD.X R13, RZ, RZ, R13, P1 ;  /* 0x000000ffff0d7224 */ /* 0x000fd000008e060d */
.L_x_3:
[----:B------:R-:W-:Y:S02]  /*03e0*/  IMAD.MOV.U32 R12, RZ, RZ, R20 ;  /* 0x000000ffff0c7224 */ /* 0x000fe400078e0014 */
[----:B------:R-:W-:Y:S02]  /*03f0*/  IMAD.MOV.U32 R14, RZ, RZ, R18 ;  /* 0x000000ffff0e7224 */ /* 0x000fe400078e0012 */
[----:B------:R-:W-:Y:S01]  /*0400*/  IMAD.MOV.U32 R15, RZ, RZ, R19 ;  /* 0x000000ffff0f7224 */ /* 0x000fe200078e0013 */
[----:B------:R-:W2:Y:S04]  /*0410*/  LDG.E.64.CONSTANT R20, desc[UR10][R12.64+-0x40] ;  /* 0xffffc00a0c147981 */ /* 0x000ea8000c1e9b00 */
[----:B------:R-:W2:Y:S04]  /*0420*/  LDG.E.64 R16, desc[UR10][R14.64+-0x40] ;  /* 0xffffc00a0e107981 */ /* 0x000ea8000c1e1b00 */
[----:B------:R-:W3:Y:S04]  /*0430*/  LDG.E.64.CONSTANT R24, desc[UR10][R12.64+-0x38] ;  /* 0xffffc80a0c187981 */ /* 0x000ee8000c1e9b00 */
[----:B------:R-:W3:Y:S01]  /*0440*/  LDG.E.64 R18, desc[UR10][R14.64+-0x38] ;  /* 0xffffc80a0e127981 */ /* 0x000ee2000c1e1b00 */
[----:B--2---:R-:W-:-:S03]  /*0450*/  DFMA R22, R20, R16, R22 ;  /* 0x000000101416722b */ /* 0x004fc60000000016 */
[----:B------:R-:W2:Y:S04]  /*0460*/  LDG.E.64.CONSTANT R16, desc[UR10][R12.64+-0x30] ;  /* 0xffffd00a0c107981 */ /* 0x000ea8000c1e9b00 */
[----:B------:R-:W2:Y:S01]  /*0470*/  LDG.E.64 R20, desc[UR10][R14.64+-0x30] ;  /* 0xffffd00a0e147981 */ /* 0x000ea2000c1e1b00 */
[----:B---3--:R-:W-:-:S03]  /*0480*/  DFMA R22, R24, R18, R22 ;  /* 0x000000121816722b */ /* 0x008fc60000000016 */
        /* <DEDUP_REMOVED lines=32> */
[----:B------:R-:W-:Y:S01]  /*0690*/  IADD3 R11, P1, PT, R11, -0x10, RZ ;  /* 0xfffffff00b0b7810 */ /* 0x000fe20007f3e0ff */
[----:B--2---:R-:W-:Y:S02]  /*06a0*/  DFMA R24, R16, R24, R18 ;  /* 0x000000181018722b */ /* 0x004fe40000000012 */
[----:B------:R-:W2:Y:S04]  /*06b0*/  LDG.E.64.CONSTANT R16, desc[UR10][R12.64+0x30] ;  /* 0x0000300a0c107981 */ /* 0x000ea8000c1e9b00 */
[----:B------:R-:W2:Y:S02]  /*06c0*/  LDG.E.64 R18, desc[UR10][R14.64+0x30] ;  /* 0x0000300a0e127981 */ /* 0x000ea4000c1e1b00 */
[----:B---3--:R-:W-:-:S02]  /*06d0*/  DFMA R20, R20, R22, R24 ;  /* 0x000000161414722b */ /* 0x008fc40000000018 */
[----:B------:R-:W3:Y:S04]  /*06e0*/  LDG.E.64.CONSTANT R22, desc[UR10][R12.64+0x38] ;  /* 0x0000380a0c167981 */ /* 0x000ee8000c1e9b00 */
[----:B------:R-:W3:Y:S01]  /*06f0*/  LDG.E.64 R24, desc[UR10][R14.64+0x38] ;  /* 0x0000380a0e187981 */ /* 0x000ee2000c1e1b00 */
[----:B------:R-:W-:Y:S02]  /*0700*/  IADD3.X R4, PT, PT, R4, -0x1, RZ, P1, !PT ;  /* 0xffffffff04047810 */ /* 0x000fe40000ffe4ff */
[----:B------:R-:W-:-:S04]  /*0710*/  ISETP.NE.U32.AND P1, PT, R11, RZ, PT ;  /* 0x000000ff0b00720c */ /* 0x000fc80003f25070 */
[----:B------:R-:W-:Y:S01]  /*0720*/  ISETP.NE.AND.EX P1, PT, R4, RZ, PT, P1 ;  /* 0x000000ff0400720c */ /* 0x000fe20003f25310 */
[----:B--2---:R-:W-:Y:S01]  /*0730*/  DFMA R16, R16, R18, R20 ;  /* 0x000000121010722b */ /* 0x004fe20000000014 */
[----:B------:R-:W-:Y:S02]  /*0740*/  IADD3 R18, P2, PT, R14, 0x80, RZ ;  /* 0x000000800e127810 */ /* 0x000fe40007f5e0ff */
[----:B------:R-:W-:-:S03]  /*0750*/  IADD3 R20, P3, PT, R12, 0x80, RZ ;  /* 0x000000800c147810 */ /* 0x000fc60007f7e0ff */
[----:B------:R-:W-:Y:S02]  /*0760*/  IMAD.X R19, RZ, RZ, R15, P2 ;  /* 0x000000ffff137224 */ /* 0x000fe400010e060f */
[----:B---3--:R-:W-:Y:S01]  /*0770*/  DFMA R22, R22, R24, R16 ;  /* 0x000000181616722b */ /* 0x008fe20000000010 */
[----:B------:R-:W-:-:S03]  /*0780*/  IMAD.X R13, RZ, RZ, R13, P3 ;  /* 0x000000ffff0d7224 */ /* 0x000fc600018e060d */
[----:B------:R-:W-:Y:S07]  /*0790*/  @P1 BRA `(.L_x_3) ;  /* 0xfffffffc00101947 */ /* 0x000fee000383ffff */
[----:B------:R-:W-:Y:S05]  /*07a0*/  BSYNC.RECONVERGENT B0 ;  /* 0x0000000000007941 */ /* 0x000fea0003800200 */
.L_x_2:
[----:B------:R-:W-:-:S04]  /*07b0*/  UISETP.NE.U32.AND UP0, UPT, UR16, URZ, UPT ;  /* 0x000000ff1000728c */ /* 0x000fc8000bf05070 */
[----:B------:R-:W-:-:S09]  /*07c0*/  UISETP.NE.AND.EX UP0, UPT, URZ, URZ, UPT, UP0 ;  /* 0x000000ffff00728c */ /* 0x000fd2000bf05300 */
[----:B------:R-:W-:Y:S05]  /*07d0*/  BRA.U !UP0, `(.L_x_4) ;  /* 0x0000000d08bc7547 */ /* 0x000fea000b800000 */
[----:B------:R-:W-:Y:S02]  /*07e0*/  UIADD3 UR4, UP0, UPT, UR16, -0x1, URZ ;  /* 0xffffffff10047890 */ /* 0x000fe4000ff1e0ff */
[----:B------:R-:W-:Y:S02]  /*07f0*/  UISETP.NE.U32.AND UP1, UPT, UR8, URZ, UPT ;  /* 0x000000ff0800728c */ /* 0x000fe4000bf25070 */
[----:B------:R-:W-:Y:S02]  /*0800*/  UIADD3.X UR5, UPT, UPT, URZ, -0x1, URZ, UP0, !UPT ;  /* 0xffffffffff057890 */ /* 0x000fe400087fe4ff */
[----:B------:R-:W-:Y:S02]  /*0810*/  UISETP.GE.U32.AND UP0, UPT, UR4, 0x7, UPT ;  /* 0x000000070400788c */ /* 0x000fe4000bf06070 */
[----:B------:R-:W-:Y:S02]  /*0820*/  UISETP.NE.AND.EX UP1, UPT, URZ, URZ, UPT, UP1 ;  /* 0x000000ffff00728c */ /* 0x000fe4000bf25310 */
[----:B------:R-:W-:-:S09]  /*0830*/  UISETP.GE.U32.AND.EX UP0, UPT, UR5, URZ, UPT, UP0 ;  /* 0x000000ff0500728c */ /* 0x000fd2000bf06100 */
[----:B------:R-:W-:Y:S05]  /*0840*/  BRA.U !UP0, `(.L_x_5) ;  /* 0x0000000508d87547 */ /* 0x000fea000b800000 */
[----:B------:R-:W0:Y:S01]  /*0850*/  LDCU.64 UR4, c[0x0][0x380] ;  /* 0x00007000ff0477ac */ /* 0x000e220008000a00 */
[C---:B------:R-:W-:Y:S02]  /*0860*/  IADD3 R4, P1, PT, R2.reuse, R6, RZ ;  /* 0x0000000602047210 */ /* 0x040fe40007f3e0ff */
[----:B------:R-:W-:Y:S01]  /*0870*/  IADD3 R11, P3, PT, R2, 0x1, RZ ;  /* 0x00000001020b7810 */ /* 0x000fe20007f7e0ff */
[----:B------:R-:W1:Y:S02]  /*0880*/  LDCU.64 UR18, c[0x0][0x390] ;  /* 0x00007200ff1277ac */ /* 0x000e640008000a00 */
[----:B------:R-:W-:Y:S02]  /*0890*/  IMAD.X R13, R5, 0x1, R0, P1 ;  /* 0x00000001050d7824 */ /* 0x000fe400008e0600 */
[----:B------:R-:W-:Y:S02]  /*08a0*/  IMAD.X R16, RZ, RZ, R5, P3 ;  /* 0x000000ffff107224 */ /* 0x000fe400018e0605 */
[----:B------:R-:W-:-:S05]  /*08b0*/  IMAD.SHL.U32 R12, R11, 0x8, RZ ;  /* 0x000000080b0c7824 */ /* 0x000fca00078e00ff */
[----:B------:R-:W-:Y:S02]  /*08c0*/  LOP3.LUT R12, R12, 0xfffffff8, RZ, 0xc0, !PT ;  /* 0xfffffff80c0c7812 */ /* 0x000fe400078ec0ff */
[----:B0-----:R-:W-:Y:S02]  /*08d0*/  LEA R14, P1, R4, UR4, 0x3 ;  /* 0x00000004040e7c11 */ /* 0x001fe4000f8218ff */
[----:B-1----:R-:W-:Y:S02]  /*08e0*/  LEA R18, P2, R2, UR18, 0x3 ;  /* 0x0000001202127c11 */ /* 0x002fe4000f8418ff */
[----:B------:R-:W-:Y:S02]  /*08f0*/  LEA.HI.X R15, R4, UR5, R13, 0x3, P1 ;  /* 0x00000005040f7c11 */ /* 0x000fe400088f1c0d */
[----:B------:R-:W-:Y:S02]  /*0900*/  IADD3 R4, P1, PT, R11, R6, RZ ;  /* 0x000000060b047210 */ /* 0x000fe40007f3e0ff */
[----:B------:R-:W-:-:S02]  /*0910*/  LEA.HI.X R19, R2, UR19, R5, 0x3, P2 ;  /* 0x0000001302137c11 */ /* 0x000fc400090f1c05 */
[----:B------:R-:W-:Y:S01]  /*0920*/  SHF.L.U64.HI R11, R11, 0x3, R16 ;  /* 0x000000030b0b7819 */ /* 0x000fe20000010210 */
[----:B------:R-:W-:Y:S01]  /*0930*/  IMAD.X R13, RZ, RZ, R0, P1 ;  /* 0x000000ffff0d7224 */ /* 0x000fe200008e0600 */
[----:B------:R-:W-:Y:S01]  /*0940*/  LEA R16, P1, R4, UR4, 0x3 ;  /* 0x0000000404107c11 */ /* 0x000fe2000f8218ff */
[----:B------:R-:W2:Y:S01]  /*0950*/  LDG.E.64.CONSTANT R14, desc[UR10][R14.64] ;  /* 0x0000000a0e0e7981 */ /* 0x000ea2000c1e9b00 */
[----:B------:R-:W-:Y:S02]  /*0960*/  LOP3.LUT R11, R11, 0x7, RZ, 0xc0, !PT ;  /* 0x000000070b0b7812 */ /* 0x000fe400078ec0ff */
[----:B------:R-:W-:Y:S01]  /*0970*/  IADD3 R12, P2, PT, R12, UR18, RZ ;  /* 0x000000120c0c7c10 */ /* 0x000fe2000ff5e0ff */
[----:B------:R-:W2:Y:S01]  /*0980*/  LDG.E.64 R18, desc[UR10][R18.64] ;  /* 0x0000000a12127981 */ /* 0x000ea2000c1e1b00 */
[----:B------:R-:W-:Y:S02]  /*0990*/  LEA.HI.X R17, R4, UR5, R13, 0x3, P1 ;  /* 0x0000000504117c11 */ /* 0x000fe400088f1c0d */
[----:B------:R-:W-:-:S04]  /*09a0*/  IADD3.X R13, PT, PT, R11, UR19, RZ, P2, !PT ;  /* 0x000000130b0d7c10 */ /* 0x000fc800097fe4ff */
[----:B------:R-:W3:Y:S04]  /*09b0*/  LDG.E.64.CONSTANT R16, desc[UR10][R16.64] ;  /* 0x0000000a10107981 */ /* 0x000ee8000c1e9b00 */
[----:B------:R-:W3:Y:S01]  /*09c0*/  LDG.E.64 R12, desc[UR10][R12.64] ;  /* 0x0000000a0c0c7981 */ /* 0x000ee2000c1e1b00 */
[----:B------:R-:W-:-:S04]  /*09d0*/  IADD3 R11, P2, PT, R2, 0x2, RZ ;  /* 0x00000002020b7810 */ /* 0x000fc80007f5e0ff */
[----:B------:R-:W-:Y:S02]  /*09e0*/  IADD3 R20, P3, PT, R11, R6, RZ ;  /* 0x000000060b147210 */ /* 0x000fe40007f7e0ff */
[----:B------:R-:W-:-:S03]  /*09f0*/  IADD3 R21, P1, PT, R2, 0x3, RZ ;  /* 0x0000000302157810 */ /* 0x000fc60007f3e0ff */
[----:B------:R-:W-:Y:S01]  /*0a00*/  IMAD.X R25, RZ, RZ, R0, P3 ;  /* 0x000000ffff197224 */ /* 0x000fe200018e0600 */
[----:B------:R-:W-:Y:S01]  /*0a10*/  IADD3 R4, P4, PT, R21, R6, RZ ;  /* 0x0000000615047210 */ /* 0x000fe20007f9e0ff */
[----:B--2---:R-:W-:Y:S01]  /*0a20*/  DFMA R22, R14, R18, R22 ;  /* 0x000000120e16722b */ /* 0x004fe20000000016 */
[----:B------:R-:W-:-:S03]  /*0a30*/  LEA R18, P3, R20, UR4, 0x3 ;  /* 0x0000000414127c11 */ /* 0x000fc6000f8618ff */
[----:B------:R-:W-:Y:S01]  /*0a40*/  IMAD.X R15, RZ, RZ, R0, P4 ;  /* 0x000000ffff0f7224 */ /* 0x000fe200020e0600 */
[----:B------:R-:W-:Y:S01]  /*0a50*/  LEA.HI.X R19, R20, UR5, R25, 0x3, P3 ;  /* 0x0000000514137c11 */ /* 0x000fe200098f1c19 */
[----:B------:R-:W-:Y:S01]  /*0a60*/  IMAD.X R20, RZ, RZ, R5, P2 ;  /* 0x000000ffff147224 */ /* 0x000fe200010e0605 */
[----:B------:R-:W-:Y:S01]  /*0a70*/  LEA R14, P4, R4, UR4, 0x3 ;  /* 0x00000004040e7c11 */ /* 0x000fe2000f8818ff */
[----:B---3--:R-:W-:-:S03]  /*0a80*/  DFMA R12, R16, R12, R22 ;  /* 0x0000000c100c722b */ /* 0x008fc60000000016 */
[----:B------:R-:W-:Y:S01]  /*0a90*/  LEA.HI.X R15, R4, UR5, R15, 0x3, P4 ;  /* 0x00000005040f7c11 */ /* 0x000fe2000a0f1c0f */
[----:B------:R-:W2:Y:S01]  /*0aa0*/  LDG.E.64.CONSTANT R18, desc[UR10][R18.64] ;  /* 0x0000000a12127981 */ /* 0x000ea2000c1e9b00 */
[C---:B------:R-:W-:Y:S01]  /*0ab0*/  SHF.L.U64.HI R22, R11.reuse, 0x3, R20 ;  /* 0x000000030b167819 */ /* 0x040fe20000010214 */
[----:B------:R-:W-:Y:S01]  /*0ac0*/  IMAD.SHL.U32 R20, R11, 0x8, RZ ;  /* 0x000000080b147824 */ /* 0x000fe200078e00ff */
[----:B------:R-:W-:Y:S01]  /*0ad0*/  IADD3 R23, P2, PT, R2, 0x4, RZ ;  /* 0x0000000402177810 */ /* 0x000fe20007f5e0ff */
[--C-:B------:R-:W-:Y:S01]  /*0ae0*/  IMAD.X R4, RZ, RZ, R5.reuse, P1 ;  /* 0x000000ffff047224 */ /* 0x100fe200008e0605 */
[----:B------:R-:W3:Y:S02]  /*0af0*/  LDG.E.64.CONSTANT R14, desc[UR10][R14.64] ;  /* 0x0000000a0e0e7981 */ /* 0x000ee4000c1e9b00 */
[----:B------:R-:W-:Y:S01]  /*0b00*/  LOP3.LUT R20, R20, 0xfffffff8, RZ, 0xc0, !PT ;  /* 0xfffffff814147812 */ /* 0x000fe200078ec0ff */
[----:B------:R-:W-:Y:S01]  /*0b10*/  IMAD.X R16, RZ, RZ, R5, P2 ;  /* 0x000000ffff107224 */ /* 0x000fe200010e0605 */
[C---:B------:R-:W-:Y:S01]  /*0b20*/  SHF.L.U64.HI R17, R21.reuse, 0x3, R4 ;  /* 0x0000000315117819 */ /* 0x040fe20000010204 */
[----:B------:R-:W-:Y:S01]  /*0b30*/  IMAD.SHL.U32 R21, R21, 0x8, RZ ;  /* 0x0000000815157824 */ /* 0x000fe200078e00ff */
[----:B------:R-:W-:-:S02]  /*0b40*/  LOP3.LUT R22, R22, 0x7, RZ, 0xc0, !PT ;  /* 0x0000000716167812 */ /* 0x000fc400078ec0ff */
[----:B------:R-:W-:Y:S02]  /*0b50*/  IADD3 R20, P1, PT, R20, UR18, RZ ;  /* 0x0000001214147c10 */ /* 0x000fe4000ff3e0ff */
[----:B------:R-:W-:Y:S02]  /*0b60*/  SHF.L.U64.HI R11, R23, 0x3, R16 ;  /* 0x00000003170b7819 */ /* 0x000fe40000010210 */
[----:B------:R-:W-:Y:S02]  /*0b70*/  LOP3.LUT R16, R21, 0xfffffff8, RZ, 0xc0, !PT ;  /* 0xfffffff815107812 */ /* 0x000fe400078ec0ff */
[----:B------:R-:W-:Y:S02]  /*0b80*/  IADD3.X R21, PT, PT, R22, UR19, RZ, P1, !PT ;  /* 0x0000001316157c10 */ /* 0x000fe40008ffe4ff */
[C---:B------:R-:W-:Y:S01]  /*0b90*/  IADD3 R4, P2, PT, R23.reuse, R6, RZ ;  /* 0x0000000617047210 */ /* 0x040fe20007f5e0ff */
[----:B------:R-:W-:Y:S01]  /*0ba0*/  IMAD.SHL.U32 R23, R23, 0x8, RZ ;  /* 0x0000000817177824 */ /* 0x000fe200078e00ff */
[----:B------:R-:W-:-:S02]  /*0bb0*/  LOP3.LUT R17, R17, 0x7, RZ, 0xc0, !PT ;  /* 0x0000000711117812 */ /* 0x000fc400078ec0ff */
[----:B------:R-:W-:Y:S01]  /*0bc0*/  IADD3 R16, P1, PT, R16, UR18, RZ ;  /* 0x0000001210107c10 */ /* 0x000fe2000ff3e0ff */
[----:B------:R-:W2:Y:S01]  /*0bd0*/  LDG.E.64 R20, desc[UR10][R20.64] ;  /* 0x0000000a14147981 */ /* 0x000ea2000c1e1b00 */
[----:B------:R-:W-:Y:S02]  /*0be0*/  LOP3.LUT R23, R23, 0xfffffff8, RZ, 0xc0, !PT ;  /* 0xfffffff817177812 */ /* 0x000fe400078ec0ff */
[----:B------:R-:W-:Y:S01]  /*0bf0*/  IADD3.X R17, PT, PT, R17, UR19, RZ, P1, !PT ;  /* 0x0000001311117c10 */ /* 0x000fe20008ffe4ff */
[----:B------:R-:W-:Y:S01]  /*0c00*/  IMAD.X R25, RZ, RZ, R0, P2 ;  /* 0x000000ffff197224 */ /* 0x000fe200010e0600 */
[C---:B------:R-:W-:Y:S02]  /*0c10*/  LEA R22, P2, R4.reuse, UR4, 0x3 ;  /* 0x0000000404167c11 */ /* 0x040fe4000f8418ff */
[----:B------:R-:W-:Y:S02]  /*0c20*/  LOP3.LUT R11, R11, 0x7, RZ, 0xc0, !PT ;  /* 0x000000070b0b7812 */ /* 0x000fe400078ec0ff */
[----:B------:R-:W-:Y:S01]  /*0c30*/  IADD3 R24, P1, PT, R23, UR18, RZ ;  /* 0x0000001217187c10 */ /* 0x000fe2000ff3e0ff */
[----:B------:R-:W3:Y:S01]  /*0c40*/  LDG.E.64 R16, desc[UR10][R16.64] ;  /* 0x0000000a10107981 */ /* 0x000ee2000c1e1b00 */
[----:B------:R-:W-:-:S02]  /*0c50*/  LEA.HI.X R23, R4, UR5, R25, 0x3, P2 ;  /* 0x0000000504177c11 */ /* 0x000fc400090f1c19 */
[----:B------:R-:W-:-:S04]  /*0c60*/  IADD3.X R25, PT, PT, R11, UR19, RZ, P1, !PT ;  /* 0x000000130b197c10 */ /* 0x000fc80008ffe4ff */
[----:B------:R-:W4:Y:S04]  /*0c70*/  LDG.E.64.CONSTANT R22, desc[UR10][R22.64] ;  /* 0x0000000a16167981 */ /* 0x000f28000c1e9b00 */
[----:B------:R-:W4:Y:S01]  /*0c80*/  LDG.E.64 R24, desc[UR10][R24.64] ;  /* 0x0000000a18187981 */ /* 0x000f22000c1e1b00 */
[C---:B------:R-:W-:Y:S01]  /*0c90*/  IADD3 R11, P2, PT, R2.reuse, 0x5, RZ ;  /* 0x00000005020b7810 */ /* 0x040fe20007f5e0ff */
[----:B--2---:R-:W-:Y:S01]  /*0ca0*/  DFMA R12, R18, R20, R12 ;  /* 0x00000014120c722b */ /* 0x004fe2000000000c */
[----:B------:R-:W-:-:S04]  /*0cb0*/  IADD3 R19, P1, PT, R2, 0x6, RZ ;  /* 0x0000000602137810 */ /* 0x000fc80007f3e0ff */
[----:B------:R-:W-:-:S03]  /*0cc0*/  IADD3 R4, P4, PT, R19, R6, RZ ;  /* 0x0000000613047210 */ /* 0x000fc60007f9e0ff */
[----:B---3--:R-:W-:Y:S02]  /*0cd0*/  DFMA R20, R14, R16, R12 ;  /* 0x000000100e14722b */ /* 0x008fe4000000000c */
[----:B------:R-:W-:Y:S01]  /*0ce0*/  IMAD.X R13, RZ, RZ, R0, P4 ;  /* 0x000000ffff0d7224 */ /* 0x000fe200020e0600 */
[C---:B------:R-:W-:Y:S01]  /*0cf0*/  LEA R12, P4, R4.reuse, UR4, 0x3 ;  /* 0x00000004040c7c11 */ /* 0x040fe2000f8818ff */
[----:B------:R-:W-:Y:S01]  /*0d00*/  IMAD.X R16, RZ, RZ, R5, P2 ;  /* 0x000000ffff107224 */ /* 0x000fe200010e0605 */
[C---:B------:R-:W-:Y:S02]  /*0d10*/  IADD3 R18, P3, PT, R11.reuse, R6, RZ ;  /* 0x000000060b127210 */ /* 0x040fe40007f7e0ff */
[----:B------:R-:W-:Y:S01]  /*0d20*/  LEA.HI.X R13, R4, UR5, R13, 0x3, P4 ;  /* 0x00000005040d7c11 */ /* 0x000fe2000a0f1c0d */
[----:B------:R-:W-:Y:S01]  /*0d30*/  IMAD.X R4, RZ, RZ, R5, P1 ;  /* 0x000000ffff047224 */ /* 0x000fe200008e0605 */
[----:B----4-:R-:W-:Y:S01]  /*0d40*/  DFMA R22, R22, R24, R20 ;  /* 0x000000181616722b */ /* 0x010fe20000000014 */
[C---:B------:R-:W-:Y:S01]  /*0d50*/  SHF.L.U64.HI R24, R11.reuse, 0x3, R16 ;  /* 0x000000030b187819 */ /* 0x040fe20000010210 */
[----:B------:R-:W-:Y:S01]  /*0d60*/  IMAD.SHL.U32 R16, R11, 0x8, RZ ;  /* 0x000000080b107824 */ /* 0x000fe200078e00ff */
[----:B------:R-:W-:Y:S01]  /*0d70*/  IADD3 R21, P2, PT, R2, 0x7, RZ ;  /* 0x0000000702157810 */ /* 0x000fe20007f5e0ff */
[----:B------:R-:W-:Y:S01]  /*0d80*/  IMAD.X R15, RZ, RZ, R0, P3 ;  /* 0x000000ffff0f7224 */ /* 0x000fe200018e0600 */
[----:B------:R-:W-:Y:S01]  /*0d90*/  LEA R14, P3, R18, UR4, 0x3 ;  /* 0x00000004120e7c11 */ /* 0x000fe2000f8618ff */
[----:B------:R-:W2:Y:S01]  /*0da0*/  LDG.E.64.CONSTANT R12, desc[UR10][R12.64] ;  /* 0x0000000a0c0c7981 */ /* 0x000ea2000c1e9b00 */
[----:B------:R-:W-:-:S02]  /*0db0*/  SHF.L.U64.HI R17, R19, 0x3, R4 ;  /* 0x0000000313117819 */ /* 0x000fc40000010204 */
[----:B------:R-:W-:Y:S01]  /*0dc0*/  LOP3.LUT R4, R16, 0xfffffff8, RZ, 0xc0, !PT ;  /* 0xfffffff810047812 */ /* 0x000fe200078ec0ff */
[----:B------:R-:W-:Y:S01]  /*0dd0*/  IMAD.X R20, RZ, RZ, R5, P2 ;  /* 0x000000ffff147224 */ /* 0x000fe200010e0605 */
[----:B------:R-:W-:Y:S01]  /*0de0*/  LEA.HI.X R15, R18, UR5, R15, 0x3, P3 ;  /* 0x00000005120f7c11 */ /* 0x000fe200098f1c0f */
[----:B------:R-:W-:Y:S01]  /*0df0*/  IMAD.SHL.U32 R18, R19, 0x8, RZ ;  /* 0x0000000813127824 */ /* 0x000fe200078e00ff */
[----:B------:R-:W-:Y:S02]  /*0e00*/  LOP3.LUT R5, R24, 0x7, RZ, 0xc0, !PT ;  /* 0x0000000718057812 */ /* 0x000fe400078ec0ff */
[----:B------:R-:W-:Y:S02]  /*0e10*/  IADD3 R4, P1, PT, R4, UR18, RZ ;  /* 0x0000001204047c10 */ /* 0x000fe4000ff3e0ff */
[----:B------:R-:W-:Y:S01]  /*0e20*/  IADD3 R11, P2, PT, R21, R6, RZ ;  /* 0x00000006150b7210 */ /* 0x000fe20007f5e0ff */
[----:B------:R-:W3:Y:S01]  /*0e30*/  LDG.E.64.CONSTANT R14, desc[UR10][R14.64] ;  /* 0x0000000a0e0e7981 */ /* 0x000ee2000c1e9b00 */
[----:B------:R-:W-:-:S02]  /*0e40*/  LOP3.LUT R18, R18, 0xfffffff8, RZ, 0xc0, !PT ;  /* 0xfffffff812127812 */ /* 0x000fc400078ec0ff */
[----:B------:R-:W-:Y:S02]  /*0e50*/  IADD3.X R5, PT, PT, R5, UR19, RZ, P1, !PT ;  /* 0x0000001305057c10 */ /* 0x000fe40008ffe4ff */
[C---:B------:R-:W-:Y:S01]  /*0e60*/  SHF.L.U64.HI R20, R21.reuse, 0x3, R20 ;  /* 0x0000000315147819 */ /* 0x040fe20000010214 */
[----:B------:R-:W-:Y:S01]  /*0e70*/  IMAD.SHL.U32 R21, R21, 0x8, RZ ;  /* 0x0000000815157824 */ /* 0x000fe200078e00ff */
[----:B------:R-:W-:Y:S01]  /*0e80*/  LOP3.LUT R19, R17, 0x7, RZ, 0xc0, !PT ;  /* 0x0000000711137812 */ /* 0x000fe200078ec0ff */
[----:B------:R-:W-:Y:S01]  /*0e90*/  IMAD.X R24, RZ, RZ, R0, P2 ;  /* 0x000000ffff187224 */ /* 0x000fe200010e0600 */
[----:B------:R-:W-:Y:S01]  /*0ea0*/  IADD3 R18, P1, PT, R18, UR18, RZ ;  /* 0x0000001212127c10 */ /* 0x000fe2000ff3e0ff */
[----:B------:R-:W3:Y:S01]  /*0eb0*/  LDG.E.64 R4, desc[UR10][R4.64] ;  /* 0x0000000a04047981 */ /* 0x000ee2000c1e1b00 */
[----:B------:R-:W-:Y:S02]  /*0ec0*/  LEA R16, P2, R11, UR4, 0x3 ;  /* 0x000000040b107c11 */ /* 0x000fe4000f8418ff */
[----:B------:R-:W-:-:S02]  /*0ed0*/  LOP3.LUT R21, R21, 0xfffffff8, RZ, 0xc0, !PT ;  /* 0xfffffff815157812 */ /* 0x000fc400078ec0ff */
[----:B------:R-:W-:Y:S02]  /*0ee0*/  IADD3.X R19, PT, PT, R19, UR19, RZ, P1, !PT ;  /* 0x0000001313137c10 */ /* 0x000fe40008ffe4ff */
[----:B------:R-:W-:Y:S02]  /*0ef0*/  LEA.HI.X R17, R11, UR5, R24, 0x3, P2 ;  /* 0x000000050b117c11 */ /* 0x000fe400090f1c18 */
[----:B------:R-:W-:Y:S02]  /*0f00*/  LOP3.LUT R11, R20, 0x7, RZ, 0xc0, !PT ;  /* 0x00000007140b7812 */ /* 0x000fe400078ec0ff */
[----:B------:R-:W-:Y:S01]  /*0f10*/  IADD3 R20, P1, PT, R21, UR18, RZ ;  /* 0x0000001215147c10 */ /* 0x000fe2000ff3e0ff */
[----:B------:R-:W2:Y:S03]  /*0f20*/  LDG.E.64 R18, desc[UR10][R18.64] ;  /* 0x0000000a12127981 */ /* 0x000ea6000c1e1b00 */
[----:B------:R-:W-:Y:S01]  /*0f30*/  IADD3.X R21, PT, PT, R11, UR19, RZ, P1, !PT ;  /* 0x000000130b157c10 */ /* 0x000fe20008ffe4ff */
[----:B------:R-:W4:Y:S05]  /*0f40*/  LDG.E.64.CONSTANT R16, desc[UR10][R16.64] ;  /* 0x0000000a10107981 */ /* 0x000f2a000c1e9b00 */
[----:B------:R-:W4:Y:S01]  /*0f50*/  LDG.E.64 R20, desc[UR10][R20.64] ;  /* 0x0000000a14147981 */ /* 0x000f22000c1e1b00 */
[----:B------:R-:W-:Y:S01]  /*0f60*/  VIADD R2, R2, 0x8 ;  /* 0x0000000802027836 */ /* 0x000fe20000000000 */
[----:B---3--:R-:W-:Y:S01]  /*0f70*/  DFMA R14, R14, R4, R22 ;  /* 0x000000040e0e722b */ /* 0x008fe20000000016 */
[----:B------:R-:W-:-:S07]  /*0f80*/  IMAD.MOV.U32 R5, RZ, RZ, RZ ;  /* 0x000000ffff057224 */ /* 0x000fce00078e00ff */
[----:B--2---:R-:W-:-:S08]  /*0f90*/  DFMA R14, R12, R18, R14 ;  /* 0x000000120c0e722b */ /* 0x004fd0000000000e */
[----:B----4-:R-:W-:-:S11]  /*0fa0*/  DFMA R22, R16, R20, R14 ;  /* 0x000000141016722b */ /* 0x010fd6000000000e */
.L_x_5:
[----:B------:R-:W-:Y:S05]  /*0fb0*/  BRA.U !UP1, `(.L_x_4) ;  /* 0x0000000509c47547 */ /* 0x000fea000b800000 */
[----:B------:R-:W-:Y:S01]  /*0fc0*/  UIADD3 UR4, UP0, UPT, UR8, -0x1, URZ ;  /* 0xffffffff08047890 */ /* 0x000fe2000ff1e0ff */
[----:B------:R-:W-:-:S03]  /*0fd0*/  LOP3.LUT R4, R10, 0x3, RZ, 0xc0, !PT ;  /* 0x000000030a047812 */ /* 0x000fc600078ec0ff */
[----:B------:R-:W-:Y:S01]  /*0fe0*/  UIADD3.X UR5, UPT, UPT, URZ, -0x1, URZ, UP0, !UPT ;  /* 0xffffffffff057890 */ /* 0x000fe200087fe4ff */
[----:B------:R-:W-:Y:S01]  /*0ff0*/  ISETP.NE.U32.AND P1, PT, R4, RZ, PT ;  /* 0x000000ff0400720c */ /* 0x000fe20003f25070 */
[----:B------:R-:W-:-:S03]  /*1000*/  UISETP.GE.U32.AND UP0, UPT, UR4, 0x3, UPT ;  /* 0x000000030400788c */ /* 0x000fc6000bf06070 */
[----:B------:R-:W-:Y:S01]  /*1010*/  ISETP.NE.AND.EX P1, PT, RZ, RZ, PT, P1 ;  /* 0x000000ffff00720c */ /* 0x000fe20003f25310 */
[----:B------:R-:W-:-:S09]  /*1020*/  UISETP.GE.U32.AND.EX UP0, UPT, UR5, URZ, UPT, UP0 ;  /* 0x000000ff0500728c */ /* 0x000fd2000bf06100 */
[----:B------:R-:W-:Y:S05]  /*1030*/  BRA.U !UP0, `(.L_x_6) ;  /* 0x0000000108e87547 */ /* 0x000fea000b800000 */
[----:B------:R-:W0:Y:S01]  /*1040*/  LDCU.64 UR4, c[0x0][0x380] ;  /* 0x00007000ff0477ac */ /* 0x000e220008000a00 */
[----:B------:R-:W-:Y:S01]  /*1050*/  IADD3 R10, P2, PT, R2, R6, RZ ;  /* 0x00000006020a7210 */ /* 0x000fe20007f5e0ff */
[----:B------:R-:W1:Y:S04]  /*1060*/  LDCU.64 UR18, c[0x0][0x390] ;  /* 0x00007200ff1277ac */ /* 0x000e680008000a00 */
[----:B------:R-:W-:Y:S01]  /*1070*/  IMAD.X R11, R5, 0x1, R0, P2 ;  /* 0x00000001050b7824 */ /* 0x000fe200010e0600 */
[----:B0-----:R-:W-:Y:S02]  /*1080*/  LEA R12, P2, R10, UR4, 0x3 ;  /* 0x000000040a0c7c11 */ /* 0x001fe4000f8418ff */
[----:B-1----:R-:W-:Y:S02]  /*1090*/  LEA R14, P3, R2, UR18, 0x3 ;  /* 0x00000012020e7c11 */ /* 0x002fe4000f8618ff */
[----:B------:R-:W-:-:S02]  /*10a0*/  LEA.HI.X R13, R10, UR5, R11, 0x3, P2 ;  /* 0x000000050a0d7c11 */ /* 0x000fc400090f1c0b */
[----:B------:R-:W-:-:S04]  /*10b0*/  LEA.HI.X R15, R2, UR19, R5, 0x3, P3 ;  /* 0x00000013020f7c11 */ /* 0x000fc800098f1c05 */
[----:B------:R-:W2:Y:S04]  /*10c0*/  LDG.E.64.CONSTANT R12, desc[UR10][R12.64] ;  /* 0x0000000a0c0c7981 */ /* 0x000ea8000c1e9b00 */
[----:B------:R-:W2:Y:S01]  /*10d0*/  LDG.E.64 R14, desc[UR10][R14.64] ;  /* 0x0000000a0e0e7981 */ /* 0x000ea2000c1e1b00 */
[C---:B------:R-:W-:Y:S02]  /*10e0*/  IADD3 R21, P3, PT, R2.reuse, 0x1, RZ ;  /* 0x0000000102157810 */ /* 0x040fe40007f7e0ff */
[----:B------:R-:W-:Y:S02]  /*10f0*/  IADD3 R19, P2, PT, R2, 0x2, RZ ;  /* 0x0000000202137810 */ /* 0x000fe40007f5e0ff */
[-C--:B------:R-:W-:Y:S02]  /*1100*/  IADD3 R11, P5, PT, R21, R6.reuse, RZ ;  /* 0x00000006150b7210 */ /* 0x080fe40007fbe0ff */
[----:B------:R-:W-:-:S03]  /*1110*/  IADD3 R20, P4, PT, R19, R6, RZ ;  /* 0x0000000613147210 */ /* 0x000fc60007f9e0ff */
[--C-:B------:R-:W-:Y:S01]  /*1120*/  IMAD.X R18, RZ, RZ, R0.reuse, P5 ;  /* 0x000000ffff127224 */ /* 0x100fe200028e0600 */
[C---:B------:R-:W-:Y:S01]  /*1130*/  LEA R16, P5, R11.reuse, UR4, 0x3 ;  /* 0x000000040b107c11 */ /* 0x040fe2000f8a18ff */
[----:B------:R-:W-:Y:S01]  /*1140*/  IMAD.X R25, RZ, RZ, R0, P4 ;  /* 0x000000ffff197224 */ /* 0x000fe200020e0600 */
[C---:B------:R-:W-:Y:S02]  /*1150*/  LEA R10, P4, R20.reuse, UR4, 0x3 ;  /* 0x00000004140a7c11 */ /* 0x040fe4000f8818ff */
[----:B------:R-:W-:Y:S01]  /*1160*/  LEA.HI.X R17, R11, UR5, R18, 0x3, P5 ;  /* 0x000000050b117c11 */ /* 0x000fe2000a8f1c12 */
[----:B------:R-:W-:Y:S01]  /*1170*/  IMAD.X R18, RZ, RZ, R5, P3 ;  /* 0x000000ffff127224 */ /* 0x000fe200018e0605 */
[----:B------:R-:W-:-:S04]  /*1180*/  LEA.HI.X R11, R20, UR5, R25, 0x3, P4 ;  /* 0x00000005140b7c11 */ /* 0x000fc8000a0f1c19 */
[C---:B------:R-:W-:Y:S01]  /*1190*/  SHF.L.U64.HI R18, R21.reuse, 0x3, R18 ;  /* 0x0000000315127819 */ /* 0x040fe20000010212 */
[----:B------:R-:W-:Y:S01]  /*11a0*/  IMAD.SHL.U32 R21, R21, 0x8, RZ ;  /* 0x0000000815157824 */ /* 0x000fe200078e00ff */
[----:B------:R-:W3:Y:S04]  /*11b0*/  LDG.E.64.CONSTANT R16, desc[UR10][R16.64] ;  /* 0x0000000a10107981 */ /* 0x000ee8000c1e9b00 */
[----:B------:R-:W-:Y:S01]  /*11c0*/  LOP3.LUT R21, R21, 0xfffffff8, RZ, 0xc0, !PT ;  /* 0xfffffff815157812 */ /* 0x000fe200078ec0ff */
[----:B------:R-:W4:Y:S01]  /*11d0*/  LDG.E.64.CONSTANT R10, desc[UR10][R10.64] ;  /* 0x0000000a0a0a7981 */ /* 0x000f22000c1e9b00 */
[----:B--2---:R-:W-:Y:S01]  /*11e0*/  DFMA R22, R12, R14, R22 ;  /* 0x0000000e0c16722b */ /* 0x004fe20000000016 */
[----:B------:R-:W-:Y:S01]  /*11f0*/  IADD3 R15, P3, PT, R2, 0x3, RZ ;  /* 0x00000003020f7810 */ /* 0x000fe20007f7e0ff */
[----:B------:R-:W-:Y:S01]  /*1200*/  IMAD.X R12, RZ, RZ, R5, P2 ;  /* 0x000000ffff0c7224 */ /* 0x000fe200010e0605 */
[----:B------:R-:W-:-:S03]  /*1210*/  IADD3 R20, P2, PT, R21, UR18, RZ ;  /* 0x0000001215147c10 */ /* 0x000fc6000ff5e0ff */
[----:B------:R-:W-:Y:S01]  /*1220*/  IMAD.X R14, RZ, RZ, R5, P3 ;  /* 0x000000ffff0e7224 */ /* 0x000fe200018e0605 */
[C---:B------:R-:W-:Y:S01]  /*1230*/  SHF.L.U64.HI R13, R19.reuse, 0x3, R12 ;  /* 0x00000003130d7819 */ /* 0x040fe2000001020c */
[----:B------:R-:W-:Y:S01]  /*1240*/  IMAD.SHL.U32 R5, R19, 0x8, RZ ;  /* 0x0000000813057824 */ /* 0x000fe200078e00ff */
[C---:B------:R-:W-:Y:S02]  /*1250*/  IADD3 R24, P3, PT, R15.reuse, R6, RZ ;  /* 0x000000060f187210 */ /* 0x040fe40007f7e0ff */
[C---:B------:R-:W-:Y:S01]  /*1260*/  SHF.L.U64.HI R19, R15.reuse, 0x3, R14 ;  /* 0x000000030f137819 */ /* 0x040fe2000001020e */
[----:B------:R-:W-:Y:S01]  /*1270*/  IMAD.SHL.U32 R15, R15, 0x8, RZ ;  /* 0x000000080f0f7824 */ /* 0x000fe200078e00ff */
[----:B------:R-:W-:Y:S02]  /*1280*/  LOP3.LUT R14, R18, 0x7, RZ, 0xc0, !PT ;  /* 0x00000007120e7812 */ /* 0x000fe400078ec0ff */
[----:B------:R-:W-:Y:S01]  /*1290*/  LOP3.LUT R25, R5, 0xfffffff8, RZ, 0xc0, !PT ;  /* 0xfffffff805197812 */ /* 0x000fe200078ec0ff */
[----:B------:R-:W-:Y:S01]  /*12a0*/  IMAD.X R5, RZ, RZ, R0, P3 ;  /* 0x000000ffff057224 */ /* 0x000fe200018e0600 */
[----:B------:R-:W-:-:S02]  /*12b0*/  IADD3.X R21, PT, PT, R14, UR19, RZ, P2, !PT ;  /* 0x000000130e157c10 */ /* 0x000fc400097fe4ff */
[----:B------:R-:W-:Y:S02]  /*12c0*/  LOP3.LUT R18, R15, 0xfffffff8, RZ, 0xc0, !PT ;  /* 0xfffffff80f127812 */ /* 0x000fe400078ec0ff */
[----:B------:R-:W-:Y:S02]  /*12d0*/  LOP3.LUT R15, R13, 0x7, RZ, 0xc0, !PT ;  /* 0x000000070d0f7812 */ /* 0x000fe400078ec0ff */
[----:B------:R-:W-:Y:S01]  /*12e0*/  IADD3 R14, P2, PT, R25, UR18, RZ ;  /* 0x00000012190e7c10 */ /* 0x000fe2000ff5e0ff */
[----:B------:R-:W3:Y:S01]  /*12f0*/  LDG.E.64 R20, desc[UR10][R20.64] ;  /* 0x0000000a14147981 */ /* 0x000ee2000c1e1b00 */
[----:B------:R-:W-:Y:S02]  /*1300*/  LEA R12, P3, R24, UR4, 0x3 ;  /* 0x00000004180c7c11 */ /* 0x000fe4000f8618ff */
[----:B------:R-:W-:Y:S02]  /*1310*/  IADD3.X R15, PT, PT, R15, UR19, RZ, P2, !PT ;  /* 0x000000130f0f7c10 */ /* 0x000fe400097fe4ff */
[----:B------:R-:W-:-:S02]  /*1320*/  LOP3.LUT R19, R19, 0x7, RZ, 0xc0, !PT ;  /* 0x0000000713137812 */ /* 0x000fc400078ec0ff */
[----:B------:R-:W-:Y:S02]  /*1330*/  IADD3 R18, P2, PT, R18, UR18, RZ ;  /* 0x0000001212127c10 */ /* 0x000fe4000ff5e0ff */
[----:B------:R-:W4:Y:S01]  /*1340*/  LDG.E.64 R14, desc[UR10][R14.64] ;  /* 0x0000000a0e0e7981 */ /* 0x000f22000c1e1b00 */
[----:B------:R-:W-:Y:S02]  /*1350*/  LEA.HI.X R13, R24, UR5, R5, 0x3, P3 ;  /* 0x00000005180d7c11 */ /* 0x000fe400098f1c05 */
[----:B------:R-:W-:-:S04]  /*1360*/  IADD3.X R19, PT, PT, R19, UR19, RZ, P2, !PT ;  /* 0x0000001313137c10 */ /* 0x000fc800097fe4ff */
[----:B------:R-:W2:Y:S04]  /*1370*/  LDG.E.64.CONSTANT R12, desc[UR10][R12.64] ;  /* 0x0000000a0c0c7981 */ /* 0x000ea8000c1e9b00 */
[----:B------:R-:W2:Y:S01]  /*1380*/  LDG.E.64 R18, desc[UR10][R18.64] ;  /* 0x0000000a12127981 */ /* 0x000ea2000c1e1b00 */
[----:B------:R-:W-:Y:S02]  /*1390*/  VIADD R2, R2, 0x4 ;  /* 0x0000000402027836 */ /* 0x000fe40000000000 */
[----:B------:R-:W-:Y:S01]  /*13a0*/  IMAD.MOV.U32 R5, RZ, RZ, RZ ;  /* 0x000000ffff057224 */ /* 0x000fe200078e00ff */
[----:B---3--:R-:W-:-:S08]  /*13b0*/  DFMA R16, R16, R20, R22 ;  /* 0x000000141010722b */ /* 0x008fd00000000016 */
[----:B----4-:R-:W-:-:S08]  /*13c0*/  DFMA R16, R10, R14, R16 ;  /* 0x0000000e0a10722b */ /* 0x010fd00000000010 */
[----:B--2---:R-:W-:-:S11]  /*13d0*/  DFMA R22, R12, R18, R16 ;  /* 0x000000120c16722b */ /* 0x004fd60000000010 */
.L_x_6:
[----:B------:R-:W-:Y:S05]  /*13e0*/  @!P1 BRA `(.L_x_4) ;  /* 0x0000000000b89947 */ /* 0x000fea0003800000 */
[----:B------:R-:W0:Y:S01]  /*13f0*/  LDC.64 R10, c[0x0][0x390] ;  /* 0x0000e400ff0a7b82 */ /* 0x000e220000000a00 */
[----:B------:R-:W1:Y:S01]  /*1400*/  LDCU.64 UR4, c[0x0][0x380] ;  /* 0x00007000ff0477ac */ /* 0x000e620008000a00 */
[----:B------:R-:W-:-:S05]  /*1410*/  IADD3 R13, P1, PT, R2, R6, RZ ;  /* 0x00000006020d7210 */ /* 0x000fca0007f3e0ff */
[----:B------:R-:W-:Y:S01]  /*1420*/  IMAD.X R16, R5, 0x1, R0, P1 ;  /* 0x0000000105107824 */ /* 0x000fe200008e0600 */
[----:B-1----:R-:W-:-:S04]  /*1430*/  LEA R12, P1, R13, UR4, 0x3 ;  /* 0x000000040d0c7c11 */ /* 0x002fc8000f8218ff */
[----:B------:R-:W-:Y:S02]  /*1440*/  LEA.HI.X R13, R13, UR5, R16, 0x3, P1 ;  /* 0x000000050d0d7c11 */ /* 0x000fe400088f1c10 */
[----:B0-----:R-:W-:-:S04]  /*1450*/  LEA R14, P2, R2, R10, 0x3 ;  /* 0x0000000a020e7211 */ /* 0x001fc800078418ff */
[----:B------:R-:W-:Y:S01]  /*1460*/  LEA.HI.X R15, R2, R11, R5, 0x3, P2 ;  /* 0x0000000b020f7211 */ /* 0x000fe200010f1c05 */
[----:B------:R-:W2:Y:S05]  /*1470*/  LDG.E.64.CONSTANT R12, desc[UR10][R12.64] ;  /* 0x0000000a0c0c7981 */ /* 0x000eaa000c1e9b00 */
[----:B------:R-:W2:Y:S01]  /*1480*/  LDG.E.64 R14, desc[UR10][R14.64] ;  /* 0x0000000a0e0e7981 */ /* 0x000ea2000c1e1b00 */
[----:B------:R-:W-:-:S04]  /*1490*/  ISETP.NE.U32.AND P1, PT, R4, 0x1, PT ;  /* 0x000000010400780c */ /* 0x000fc80003f25070 */
[----:B------:R-:W-:Y:S01]  /*14a0*/  ISETP.NE.AND.EX P1, PT, RZ, RZ, PT, P1 ;  /* 0x000000ffff00720c */ /* 0x000fe20003f25310 */
[----:B--2---:R-:W-:-:S12]  /*14b0*/  DFMA R22, R12, R14, R22 ;  /* 0x0000000e0c16722b */ /* 0x004fd80000000016 */
[----:B------:R-:W-:Y:S05]  /*14c0*/  @!P1 BRA `(.L_x_4) ;  /* 0x0000000000809947 */ /* 0x000fea0003800000 */
[----:B------:R-:W-:Y:S02]  /*14d0*/  ISETP.NE.U32.AND P1, PT, R4, 0x2, PT ;  /* 0x000000020400780c */ /* 0x000fe40003f25070 */
[----:B------:R-:W-:Y:S02]  /*14e0*/  IADD3 R15, P2, PT, R2, 0x1, RZ ;  /* 0x00000001020f7810 */ /* 0x000fe40007f5e0ff */
[----:B------:R-:W-:Y:S02]  /*14f0*/  ISETP.NE.AND.EX P1, PT, RZ, RZ, PT, P1 ;  /* 0x000000ffff00720c */ /* 0x000fe40003f25310 */
[C---:B------:R-:W-:Y:S01]  /*1500*/  IADD3 R4, P3, PT, R15.reuse, R6, RZ ;  /* 0x000000060f047210 */ /* 0x040fe20007f7e0ff */
[----:B------:R-:W-:Y:S02]  /*1510*/  IMAD.X R20, RZ, RZ, R5, P2 ;  /* 0x000000ffff147224 */ /* 0x000fe400010e0605 */
[C---:B------:R-:W-:Y:S01]  /*1520*/  IMAD.SHL.U32 R19, R15.reuse, 0x8, RZ ;  /* 0x000000080f137824 */ /* 0x040fe200078e00ff */
[----:B------:R-:W-:Y:S01]  /*1530*/  LEA R12, P2, R4, UR4, 0x3 ;  /* 0x00000004040c7c11 */ /* 0x000fe2000f8418ff */
[----:B------:R-:W-:Y:S01]  /*1540*/  IMAD.X R13, RZ, RZ, R0, P3 ;  /* 0x000000ffff0d7224 */ /* 0x000fe200018e0600 */
[----:B------:R-:W-:-:S02]  /*1550*/  SHF.L.U64.HI R20, R15, 0x3, R20 ;  /* 0x000000030f147819 */ /* 0x000fc40000010214 */
[----:B------:R-:W-:Y:S02]  /*1560*/  LOP3.LUT R19, R19, 0xfffffff8, RZ, 0xc0, !PT ;  /* 0xfffffff813137812 */ /* 0x000fe400078ec0ff */
[----:B------:R-:W-:Y:S02]  /*1570*/  LEA.HI.X R13, R4, UR5, R13, 0x3, P2 ;  /* 0x00000005040d7c11 */ /* 0x000fe400090f1c0d */
[----:B------:R-:W-:Y:S02]  /*1580*/  @P1 IADD3 R17, P3, PT, R2, 0x2, RZ ;  /* 0x0000000202111810 */ /* 0x000fe40007f7e0ff */
[----:B------:R-:W-:Y:S02]  /*1590*/  LOP3.LUT R20, R20, 0x7, RZ, 0xc0, !PT ;  /* 0x0000000714147812 */ /* 0x000fe400078ec0ff */
[C---:B------:R-:W-:Y:S01]  /*15a0*/  @P1 IADD3 R15, P4, PT, R17.reuse, R6, RZ ;  /* 0x00000006110f1210 */ /* 0x040fe20007f9e0ff */
[----:B------:R-:W-:Y:S01]  /*15b0*/  @P1 IMAD.SHL.U32 R2, R17, 0x8, RZ ;  /* 0x0000000811021824 */ /* 0x000fe200078e00ff */
[----:B------:R-:W-:Y:S01]  /*15c0*/  IADD3 R4, P2, PT, R19, R10, RZ ;  /* 0x0000000a13047210 */ /* 0x000fe20007f5e0ff */
[----:B------:R-:W-:Y:S01]  /*15d0*/  @P1 IMAD.X R18, RZ, RZ, R5, P3 ;  /* 0x000000ffff121224 */ /* 0x000fe200018e0605 */
[----:B------:R-:W-:Y:S01]  /*15e0*/  @P1 LEA R14, P3, R15, UR4, 0x3 ;  /* 0x000000040f0e1c11 */ /* 0x000fe2000f8618ff */
[----:B------:R-:W-:Y:S01]  /*15f0*/  @P1 IMAD.X R16, RZ, RZ, R0, P4 ;  /* 0x000000ffff101224 */ /* 0x000fe200020e0600 */
[----:B------:R-:W-:Y:S01]  /*1600*/  @P1 LOP3.LUT R5, R2, 0xfffffff8, RZ, 0xc0, !PT ;  /* 0xfffffff802051812 */ /* 0x000fe200078ec0ff */
[----:B------:R-:W2:Y:S01]  /*1610*/  LDG.E.64.CONSTANT R12, desc[UR10][R12.64] ;  /* 0x0000000a0c0c7981 */ /* 0x000ea2000c1e9b00 */
[----:B------:R-:W-:-:S02]  /*1620*/  @P1 SHF.L.U64.HI R2, R17, 0x3, R18 ;  /* 0x0000000311021819 */ /* 0x000fc40000010212 */
[----:B------:R-:W-:Y:S01]  /*1630*/  @P1 IADD3 R10, P4, PT, R5, R10, RZ ;  /* 0x0000000a050a1210 */ /* 0x000fe20007f9e0ff */
[----:B------:R-:W-:Y:S01]  /*1640*/  IMAD.X R5, R20, 0x1, R11, P2 ;  /* 0x0000000114057824 */ /* 0x000fe200010e060b */
[----:B------:R-:W-:Y:S02]  /*1650*/  @P1 LOP3.LUT R2, R2, 0x7, RZ, 0xc0, !PT ;  /* 0x0000000702021812 */ /* 0x000fe400078ec0ff */
[----:B------:R-:W-:-:S03]  /*1660*/  @P1 LEA.HI.X R15, R15, UR5, R16, 0x3, P3 ;  /* 0x000000050f0f1c11 */ /* 0x000fc600098f1c10 */
[----:B------:R-:W2:Y:S01]  /*1670*/  LDG.E.64 R4, desc[UR10][R4.64] ;  /* 0x0000000a04047981 */ /* 0x000ea2000c1e1b00 */
[----:B------:R-:W-:-:S03]  /*1680*/  @P1 IMAD.X R11, R2, 0x1, R11, P4 ;  /* 0x00000001020b1824 */ /* 0x000fc600020e060b */
[----:B------:R-:W3:Y:S04]  /*1690*/  @P1 LDG.E.64.CONSTANT R14, desc[UR10][R14.64] ;  /* 0x0000000a0e0e1981 */ /* 0x000ee8000c1e9b00 */
[----:B------:R-:W3:Y:S01]  /*16a0*/  @P1 LDG.E.64 R10, desc[UR10][R10.64] ;  /* 0x0000000a0a0a1981 */ /* 0x000ee2000c1e1b00 */
[----:B--2---:R-:W-:-:S08]  /*16b0*/  DFMA R22, R12, R4, R22 ;  /* 0x000000040c16722b */ /* 0x004fd00000000016 */
[----:B---3--:R-:W-:-:S11]  /*16c0*/  @P1 DFMA R22, R14, R10, R22 ;  /* 0x0000000a0e16122b */ /* 0x008fd60000000016 */
.L_x_4:
[----:B------:R-:W0:Y:S01]  /*16d0*/  LDC.64 R16, c[0x0][0x390] ;  /* 0x0000e400ff107b82 */ /* 0x000e220000000a00 */
[----:B------:R-:W-:Y:S01]  /*16e0*/  IMAD.SHL.U32 R11, R3, 0x8, RZ ;  /* 0x00000008030b7824 */ /* 0x000fe200078e00ff */
[----:B------:R-:W-:-:S06]  /*16f0*/  SHF.R.U32.HI R2, RZ, 0x1d, R3 ;  /* 0x0000001dff027819 */ /* 0x000fcc0000011603 */
[----:B------:R-:W1:Y:S01]  /*1700*/  LDC.64 R18, c[0x0][0x388] ;  /* 0x0000e200ff127b82 */ /* 0x000e620000000a00 */
[----:B0-----:R-:W-:-:S05]  /*1710*/  IADD3 R4, P1, PT, R11, R16, RZ ;  /* 0x000000100b047210 */ /* 0x001fca0007f3e0ff */
[----:B------:R-:W-:-:S05]  /*1720*/  IMAD.X R5, R2, 0x1, R17, P1 ;  /* 0x0000000102057824 */ /* 0x000fca00008e0611 */
[----:B------:R-:W2:Y:S01]  /*1730*/  LDG.E.64 R20, desc[UR10][R4.64] ;  /* 0x0000000a04147981 */ /* 0x000ea2000c1e1b00 */
[----:B-1----:R-:W-:Y:S01]  /*1740*/  IADD3 R10, P1, PT, R11, R18, RZ ;  /* 0x000000120b0a7210 */ /* 0x002fe20007f3e0ff */
[----:B------:R-:W-:Y:S05]  /*1750*/  WARPSYNC.ALL ;  /* 0x0000000000007948 */ /* 0x000fea0003800000 */
[----:B------:R-:W-:Y:S01]  /*1760*/  IMAD.X R11, R2, 0x1, R19, P1 ;  /* 0x00000001020b7824 */ /* 0x000fe200008e0613 */
[----:B------:R-:W-:Y:S01]  /*1770*/  CS2R R12, SRZ ;  /* 0x00000000000c7805 */ /* 0x000fe2000001ff00 */
[----:B------:R-:W-:Y:S02]  /*1780*/  IMAD.MOV.U32 R2, RZ, RZ, RZ ;  /* 0x000000ffff027224 */ /* 0x000fe400078e00ff */
[----:B------:R-:W-:Y:S01]  /*1790*/  IMAD.MOV.U32 R27, RZ, RZ, RZ ;  /* 0x000000ffff1b7224 */ /* 0x000fe200078e00ff */
[----:B--2---:R-:W-:-:S08]  /*17a0*/  DADD R22, R20, -R22 ;  /* 0x0000000014167229 */ /* 0x004fd00000000816 */
[----:B------:R-:W-:-:S07]  /*17b0*/  DFMA R20, R22, R8, R20 ;  /* 0x000000081614722b */ /* 0x000fce0000000014 */
[----:B------:R0:W-:Y:S01]  /*17c0*/  STG.E.64 desc[UR10][R10.64], R20 ;  /* 0x000000140a007986 */ /* 0x0001e2000c101b0a */
[----:B------:R-:W-:Y:S06]  /*17d0*/  BAR.SYNC.DEFER_BLOCKING 0x0 ;  /* 0x0000000000007b1d */ /* 0x000fec0000010000 */
[----:B------:R-:W-:Y:S05]  /*17e0*/  @!P0 BRA `(.L_x_7) ;  /* 0x0000000400408947 */ /* 0x000fea0003800000 */
[----:B------:R-:W-:Y:S01]  /*17f0*/  CS2R R12, SRZ ;  /* 0x00000000000c7805 */ /* 0x000fe2000001ff00 */
[----:B------:R-:W-:Y:S01]  /*1800*/  UMOV UR4, URZ ;  /* 0x000000ff00047c82 */ /* 0x000fe20008000000 */
[----:B------:R-:W-:-:S05]  /*1810*/  UMOV UR5, URZ ;  /* 0x000000ff00057c82 */ /* 0x000fca0008000000 */
.L_x_8:
[----:B------:R-:W-:Y:S02]  /*1820*/  USHF.L.U32 UR9, UR4, 0x3, URZ ;  /* 0x0000000304097899 */ /* 0x000fe400080006ff */
[----:B------:R-:W-:-:S04]  /*1830*/  USHF.L.U64.HI UR12, UR4, 0x3, UR5 ;  /* 0x00000003040c7899 */ /* 0x000fc80008010205 */
[----:B------:R-:W-:Y:S02]  /*1840*/  IADD3 R4, P0, PT, R18, UR9, RZ ;  /* 0x0000000912047c10 */ /* 0x000fe4000ff1e0ff */
[----:B0-----:R-:W-:Y:S02]  /*1850*/  IADD3 R10, P1, PT, R16, UR9, RZ ;  /* 0x00000009100a7c10 */ /* 0x001fe4000ff3e0ff */
[----:B------:R-:W-:Y:S02]  /*1860*/  IADD3.X R5, PT, PT, R19, UR12, RZ, P0, !PT ;  /* 0x0000000c13057c10 */ /* 0x000fe400087fe4ff */
[----:B------:R-:W-:-:S03]  /*1870*/  IADD3.X R11, PT, PT, R17, UR12, RZ, P1, !PT ;  /* 0x0000000c110b7c10 */ /* 0x000fc60008ffe4ff */
[----:B------:R-:W2:Y:S04]  /*1880*/  LDG.E.64 R14, desc[UR10][R4.64] ;  /* 0x0000000a040e7981 */ /* 0x000ea8000c1e1b00 */
[----:B------:R-:W2:Y:S04]  /*1890*/  LDG.E.64 R22, desc[UR10][R10.64] ;  /* 0x0000000a0a167981 */ /* 0x000ea8000c1e1b00 */
[----:B------:R-:W3:Y:S04]  /*18a0*/  LDG.E.64 R26, desc[UR10][R10.64+0x10] ;  /* 0x0000100a0a1a7981 */ /* 0x000ee8000c1e1b00 */
[----:B------:R-:W4:Y:S01]  /*18b0*/  LDG.E.64 R28, desc[UR10][R4.64+0x78] ;  /* 0x0000780a041c7981 */ /* 0x000f22000c1e1b00 */
[----:B--2---:R-:W-:-:S03]  /*18c0*/  DADD R24, R14, -R22 ;  /* 0x000000000e187229 */ /* 0x004fc60000000816 */
[----:B------:R-:W2:Y:S04]  /*18d0*/  LDG.E.64 R14, desc[UR10][R4.64+0x8] ;  /* 0x0000080a040e7981 */ /* 0x000ea8000c1e1b00 */
[----:B------:R-:W2:Y:S01]  /*18e0*/  LDG.E.64 R22, desc[UR10][R10.64+0x8] ;  /* 0x0000080a0a167981 */ /* 0x000ea2000c1e1b00 */
[----:B------:R-:W-:-:S03]  /*18f0*/  DADD R12, |R24|, R12 ;  /* 0x00000000180c7229 */ /* 0x000fc6000000020c */
[----:B------:R-:W3:Y:S01]  /*1900*/  LDG.E.64 R24, desc[UR10][R4.64+0x10] ;  /* 0x0000100a04187981 */ /* 0x000ee2000c1e1b00 */
[----:B--2---:R-:W-:Y:S02]  /*1910*/  DADD R14, R14, -R22 ;  /* 0x000000000e0e7229 */ /* 0x004fe40000000816 */
[----:B---3--:R-:W-:Y:S01]  /*1920*/  DADD R22, R24, -R26 ;  /* 0x0000000018167229 */ /* 0x008fe2000000081a */
[----:B------:R-:W2:Y:S05]  /*1930*/  LDG.E.64 R26, desc[UR10][R10.64+0x20] ;  /* 0x0000200a0a1a7981 */ /* 0x000eaa000c1e1b00 */
[----:B------:R-:W-:Y:S01]  /*1940*/  DADD R24, R12, |R14| ;  /* 0x000000000c187229 */ /* 0x000fe2000000040e */
[----:B------:R-:W3:Y:S04]  /*1950*/  LDG.E.64 R12, desc[UR10][R4.64+0x18] ;  /* 0x0000180a040c7981 */ /* 0x000ee8000c1e1b00 */
[----:B------:R-:W3:Y:S03]  /*1960*/  LDG.E.64 R14, desc[UR10][R10.64+0x18] ;  /* 0x0000180a0a0e7981 */ /* 0x000ee6000c1e1b00 */
[----:B------:R-:W-:-:S02]  /*1970*/  DADD R22, R24, |R22| ;  /* 0x0000000018167229 */ /* 0x000fc40000000416 */
[----:B------:R-:W2:Y:S01]  /*1980*/  LDG.E.64 R24, desc[UR10][R4.64+0x20] ;  /* 0x0000200a04187981 */ /* 0x000ea2000c1e1b00 */
[----:B---3--:R-:W-:-:S03]  /*1990*/  DADD R12, R12, -R14 ;  /* 0x000000000c0c7229 */ /* 0x008fc6000000080e */
[----:B------:R-:W3:Y:S01]  /*19a0*/  LDG.E.64 R14, desc[UR10][R10.64+0x28] ;  /* 0x0000280a0a0e7981 */ /* 0x000ee2000c1e1b00 */
[----:B--2---:R-:W-:-:S03]  /*19b0*/  DADD R24, R24, -R26 ;  /* 0x0000000018187229 */ /* 0x004fc6000000081a */
[----:B------:R-:W2:Y:S01]  /*19c0*/  LDG.E.64 R26, desc[UR10][R10.64+0x30] ;  /* 0x0000300a0a1a7981 */ /* 0x000ea2000c1e1b00 */
[----:B------:R-:W-:-:S03]  /*19d0*/  DADD R22, R22, |R12| ;  /* 0x0000000016167229 */ /* 0x000fc6000000040c */
[----:B------:R-:W3:Y:S05]  /*19e0*/  LDG.E.64 R12, desc[UR10][R4.64+0x28] ;  /* 0x0000280a040c7981 */ /* 0x000eea000c1e1b00 */
[----:B------:R-:W-:Y:S01]  /*19f0*/  DADD R22, R22, |R24| ;  /* 0x0000000016167229 */ /* 0x000fe20000000418 */
[----:B------:R-:W2:Y:S01]  /*1a00*/  LDG.E.64 R24, desc[UR10][R4.64+0x30] ;  /* 0x0000300a04187981 */ /* 0x000ea2000c1e1b00 */
[----:B---3--:R-:W-:-:S03]  /*1a10*/  DADD R12, R12, -R14 ;  /* 0x000000000c0c7229 */ /* 0x008fc6000000080e */
[----:B------:R-:W3:Y:S01]  /*1a20*/  LDG.E.64 R14, desc[UR10][R10.64+0x38] ;  /* 0x0000380a0a0e7981 */ /* 0x000ee2000c1e1b00 */
[----:B--2---:R-:W-:-:S04]  /*1a30*/  DADD R24, R24, -R26 ;  /* 0x0000000018187229 */ /* 0x004fc8000000081a */
[----:B------:R-:W-:Y:S01]  /*1a40*/  DADD R22, R22, |R12| ;  /* 0x0000000016167229 */ /* 0x000fe2000000040c */
[----:B------:R-:W2:Y:S04]  /*1a50*/  LDG.E.64 R26, desc[UR10][R10.64+0x40] ;  /* 0x0000400a0a1a7981 */ /* 0x000ea8000c1e1b00 */
[----:B------:R-:W3:Y:S03]  /*1a60*/  LDG.E.64 R12, desc[UR10][R4.64+0x38] ;  /* 0x0000380a040c7981 */ /* 0x000ee6000c1e1b00 */
[----:B------:R-:W-:Y:S01]  /*1a70*/  DADD R22, R22, |R24| ;  /* 0x0000000016167229 */ /* 0x000fe20000000418 */
        /* <DEDUP_REMOVED lines=9> */
[----:B---3--:R-:W-:Y:S02]  /*1b10*/  DADD R12, R12, -R14 ;  /* 0x000000000c0c7229 */ /* 0x008fe4000000080e */
[----:B--2---:R-:W-:-:S06]  /*1b20*/  DADD R14, R24, -R26 ;  /* 0x00000000180e7229 */ /* 0x004fcc000000081a */
[----:B------:R-:W-:Y:S01]  /*1b30*/  DADD R12, R22, |R12| ;  /* 0x00000000160c7229 */ /* 0x000fe2000000040c */
[----:B------:R-:W2:Y:S04]  /*1b40*/  LDG.E.64 R24, desc[UR10][R4.64+0x58] ;  /* 0x0000580a04187981 */ /* 0x000ea8000c1e1b00 */
[----:B------:R-:W2:Y:S03]  /*1b50*/  LDG.E.64 R26, desc[UR10][R10.64+0x58] ;  /* 0x0000580a0a1a7981 */ /* 0x000ea6000c1e1b00 */
[----:B------:R-:W-:Y:S01]  /*1b60*/  DADD R14, R12, |R14| ;  /* 0x000000000c0e7229 */ /* 0x000fe2000000040e */
[----:B------:R-:W3:Y:S04]  /*1b70*/  LDG.E.64 R22, desc[UR10][R10.64+0x60] ;  /* 0x0000600a0a167981 */ /* 0x000ee8000c1e1b00 */
[----:B------:R-:W3:Y:S01]  /*1b80*/  LDG.E.64 R12, desc[UR10][R4.64+0x60] ;  /* 0x0000600a040c7981 */ /* 0x000ee2000c1e1b00 */
[----:B--2---:R-:W-:-:S02]  /*1b90*/  DADD R24, R24, -R26 ;  /* 0x0000000018187229 */ /* 0x004fc4000000081a */
[----:B---3--:R-:W-:-:S06]  /*1ba0*/  DADD R22, R12, -R22 ;  /* 0x000000000c167229 */ /* 0x008fcc0000000816 */
[----:B------:R-:W-:Y:S01]  /*1bb0*/  DADD R24, R14, |R24| ;  /* 0x000000000e187229 */ /* 0x000fe20000000418 */
[----:B------:R-:W2:Y:S04]  /*1bc0*/  LDG.E.64 R12, desc[UR10][R4.64+0x68] ;  /* 0x0000680a040c7981 */ /* 0x000ea8000c1e1b00 */
[----:B------:R-:W2:Y:S03]  /*1bd0*/  LDG.E.64 R14, desc[UR10][R10.64+0x68] ;  /* 0x0000680a0a0e7981 */ /* 0x000ea6000c1e1b00 */
[----:B------:R-:W-:Y:S02]  /*1be0*/  DADD R26, R24, |R22| ;  /* 0x00000000181a7229 */ /* 0x000fe40000000416 */
[----:B------:R-:W3:Y:S04]  /*1bf0*/  LDG.E.64 R24, desc[UR10][R4.64+0x70] ;  /* 0x0000700a04187981 */ /* 0x000ee8000c1e1b00 */
[----:B------:R-:W3:Y:S04]  /*1c00*/  LDG.E.64 R22, desc[UR10][R10.64+0x70] ;  /* 0x0000700a0a167981 */ /* 0x000ee8000c1e1b00 */
[----:B------:R-:W4:Y:S01]  /*1c10*/  LDG.E.64 R10, desc[UR10][R10.64+0x78] ;  /* 0x0000780a0a0a7981 */ /* 0x000f22000c1e1b00 */
[----:B------:R-:W-:-:S04]  /*1c20*/  UIADD3 UR4, UP0, UPT, UR4, 0x10, URZ ;  /* 0x0000001004047890 */ /* 0x000fc8000ff1e0ff */
[----:B------:R-:W-:Y:S02]  /*1c30*/  UIADD3.X UR5, UPT, UPT, URZ, UR5, URZ, UP0, !UPT ;  /* 0x00000005ff057290 */ /* 0x000fe400087fe4ff */
[----:B------:R-:W-:-:S04]  /*1c40*/  UISETP.NE.U32.AND UP0, UPT, UR4, UR13, UPT ;  /* 0x0000000d0400728c */ /* 0x000fc8000bf05070 */
[----:B------:R-:W-:Y:S01]  /*1c50*/  UISETP.NE.AND.EX UP0, UPT, UR5, UR7, UPT, UP0 ;  /* 0x000000070500728c */ /* 0x000fe2000bf05300 */
[----:B--2---:R-:W-:-:S08]  /*1c60*/  DADD R12, R12, -R14 ;  /* 0x000000000c0c7229 */ /* 0x004fd0000000080e */
[----:B------:R-:W-:Y:S02]  /*1c70*/  DADD R12, R26, |R12| ;  /* 0x000000001a0c7229 */ /* 0x000fe4000000040c */
[----:B---3--:R-:W-:-:S08]  /*1c80*/  DADD R22, R24, -R22 ;  /* 0x0000000018167229 */ /* 0x008fd00000000816 */
[----:B------:R-:W-:Y:S02]  /*1c90*/  DADD R12, R12, |R22| ;  /* 0x000000000c0c7229 */ /* 0x000fe40000000416 */
[----:B----4-:R-:W-:-:S08]  /*1ca0*/  DADD R28, R28, -R10 ;  /* 0x000000001c1c7229 */ /* 0x010fd0000000080a */
[----:B------:R-:W-:Y:S01]  /*1cb0*/  DADD R12, R12, |R28| ;  /* 0x000000000c0c7229 */ /* 0x000fe2000000041c */
[----:B------:R-:W-:Y:S10]  /*1cc0*/  BRA.U UP0, `(.L_x_8) ;  /* 0xfffffff900d47547 */ /* 0x000ff4000b83ffff */
[----:B------:R-:W-:Y:S02]  /*1cd0*/  IMAD.U32 R2, RZ, RZ, UR13 ;  /* 0x0000000dff027e24 */ /* 0x000fe4000f8e00ff */
[----:B------:R-:W-:-:S07]  /*1ce0*/  IMAD.U32 R27, RZ, RZ, UR7 ;  /* 0x00000007ff1b7e24 */ /* 0x000fce000f8e00ff */
.L_x_7:
        /* <DEDUP_REMOVED lines=10> */
[C---:B------:R-:W-:Y:S01]  /*1d90*/  IMAD.SHL.U32 R5, R2.reuse, 0x8, RZ ;  /* 0x0000000802057824 */ /* 0x040fe200078e00ff */
[----:B------:R-:W-:-:S04]  /*1da0*/  SHF.L.U64.HI R4, R2, 0x3, R27 ;  /* 0x0000000302047819 */ /* 0x000fc8000001021b */
[C---:B------:R-:W-:Y:S02]  /*1db0*/  IADD3 R23, P2, PT, R5.reuse, 0x8, RZ ;  /* 0x0000000805177810 */ /* 0x040fe40007f5e0ff */
[C---:B------:R-:W-:Y:S02]  /*1dc0*/  IADD3 R24, P0, PT, R5.reuse, R18, RZ ;  /* 0x0000001205187210 */ /* 0x040fe40007f1e0ff */
[----:B0-----:R-:W-:Y:S01]  /*1dd0*/  IADD3 R10, P1, PT, R5, R16, RZ ;  /* 0x00000010050a7210 */ /* 0x001fe20007f3e0ff */
[----:B------:R-:W-:Y:S01]  /*1de0*/  IMAD.X R26, RZ, RZ, R4, P2 ;  /* 0x000000ffff1a7224 */ /* 0x000fe200010e0604 */
[----:B------:R-:W-:Y:S01]  /*1df0*/  LOP3.LUT R23, R23, 0xfffffff8, RZ, 0xc0, !PT ;  /* 0xfffffff817177812 */ /* 0x000fe200078ec0ff */
[C---:B------:R-:W-:Y:S02]  /*1e00*/  IMAD.X R25, R4.reuse, 0x1, R19, P0 ;  /* 0x0000000104197824 */ /* 0x040fe400000e0613 */
[----:B------:R-:W-:Y:S01]  /*1e10*/  IMAD.X R11, R4, 0x1, R17, P1 ;  /* 0x00000001040b7824 */ /* 0x000fe200008e0611 */
[----:B------:R-:W-:-:S02]  /*1e20*/  LOP3.LUT R26, R26, 0x7, RZ, 0xc0, !PT ;  /* 0x000000071a1a7812 */ /* 0x000fc400078ec0ff */
[C---:B------:R-:W-:Y:S01]  /*1e30*/  IADD3 R14, P0, PT, R23.reuse, R18, RZ ;  /* 0x00000012170e7210 */ /* 0x040fe20007f1e0ff */
[----:B------:R-:W2:Y:S01]  /*1e40*/  LDG.E.64 R24, desc[UR10][R24.64] ;  /* 0x0000000a18187981 */ /* 0x000ea2000c1e1b00 */
[----:B------:R-:W-:-:S03]  /*1e50*/  IADD3 R22, P1, PT, R23, R16, RZ ;  /* 0x0000001017167210 */ /* 0x000fc60007f3e0ff */
[----:B------:R-:W2:Y:S01]  /*1e60*/  LDG.E.64 R10, desc[UR10][R10.64] ;  /* 0x0000000a0a0a7981 */ /* 0x000ea2000c1e1b00 */
[C---:B------:R-:W-:Y:S02]  /*1e70*/  IMAD.X R15, R26.reuse, 0x1, R19, P0 ;  /* 0x000000011a0f7824 */ /* 0x040fe400000e0613 */
[----:B------:R-:W-:-:S04]  /*1e80*/  IMAD.X R23, R26, 0x1, R17, P1 ;  /* 0x000000011a177824 */ /* 0x000fc800008e0611 */
[----:B------:R-:W3:Y:S04]  /*1e90*/  LDG.E.64 R14, desc[UR10][R14.64] ;  /* 0x0000000a0e0e7981 */ /* 0x000ee8000c1e1b00 */
[----:B------:R-:W3:Y:S01]  /*1ea0*/  LDG.E.64 R22, desc[UR10][R22.64] ;  /* 0x0000000a16167981 */ /* 0x000ee2000c1e1b00 */
[C---:B------:R-:W-:Y:S02]  /*1eb0*/  IADD3 R29, P0, PT, R5.reuse, 0x10, RZ ;  /* 0x00000010051d7810 */ /* 0x040fe40007f1e0ff */
[----:B------:R-:W-:Y:S01]  /*1ec0*/  IADD3 R28, P1, PT, R5, 0x18, RZ ;  /* 0x00000018051c7810 */ /* 0x000fe20007f3e0ff */
[----:B--2---:R-:W-:-:S08]  /*1ed0*/  DADD R26, R24, -R10 ;  /* 0x00000000181a7229 */ /* 0x004fd0000000080a */
[----:B------:R-:W-:Y:S02]  /*1ee0*/  DADD R12, R12, |R26| ;  /* 0x000000000c0c7229 */ /* 0x000fe4000000041a */
[----:B---3--:R-:W-:Y:S01]  /*1ef0*/  DADD R26, R14, -R22 ;  /* 0x000000000e1a7229 */ /* 0x008fe20000000816 */
[----:B------:R-:W-:-:S07]  /*1f00*/  IMAD.X R14, RZ, RZ, R4, P0 ;  /* 0x000000ffff0e7224 */ /* 0x000fce00000e0604 */
[----:B------:R-:W-:Y:S01]  /*1f10*/  DADD R24, R12, |R26| ;  /* 0x000000000c187229 */ /* 0x000fe2000000041a */
[----:B------:R-:W-:Y:S02]  /*1f20*/  LOP3.LUT R13, R29, 0xfffffff8, RZ, 0xc0, !PT ;  /* 0xfffffff81d0d7812 */ /* 0x000fe400078ec0ff */
[----:B------:R-:W-:Y:S01]  /*1f30*/  LOP3.LUT R27, R28, 0xfffffff8, RZ, 0xc0, !PT ;  /* 0xfffffff81c1b7812 */ /* 0x000fe200078ec0ff */
[----:B------:R-:W-:Y:S01]  /*1f40*/  IMAD.X R28, RZ, RZ, R4, P1 ;  /* 0x000000ffff1c7224 */ /* 0x000fe200008e0604 */
[----:B------:R-:W-:Y:S02]  /*1f50*/  LOP3.LUT R14, R14, 0x7, RZ, 0xc0, !PT ;  /* 0x000000070e0e7812 */ /* 0x000fe400078ec0ff */
[C---:B------:R-:W-:Y:S02]  /*1f60*/  IADD3 R10, P0, PT, R13.reuse, R18, RZ ;  /* 0x000000120d0a7210 */ /* 0x040fe40007f1e0ff */
[----:B------:R-:W-:-:S03]  /*1f70*/  IADD3 R12, P1, PT, R13, R16, RZ ;  /* 0x000000100d0c7210 */ /* 0x000fc60007f3e0ff */
[C---:B------:R-:W-:Y:S02]  /*1f80*/  IMAD.X R11, R14.reuse, 0x1, R19, P0 ;  /* 0x000000010e0b7824 */ /* 0x040fe400000e0613 */
[----:B------:R-:W-:-:S04]  /*1f90*/  IMAD.X R13, R14, 0x1, R17, P1 ;  /* 0x000000010e0d7824 */ /* 0x000fc800008e0611 */
[----:B------:R-:W2:Y:S04]  /*1fa0*/  LDG.E.64 R10, desc[UR10][R10.64] ;  /* 0x0000000a0a0a7981 */ /* 0x000ea8000c1e1b00 */
[----:B------:R-:W2:Y:S01]  /*1fb0*/  LDG.E.64 R12, desc[UR10][R12.64] ;  /* 0x0000000a0c0c7981 */ /* 0x000ea2000c1e1b00 */
[----:B------:R-:W-:Y:S02]  /*1fc0*/  LOP3.LUT R28, R28, 0x7, RZ, 0xc0, !PT ;  /* 0x000000071c1c7812 */ /* 0x000fe400078ec0ff */
[C---:B------:R-:W-:Y:S02]  /*1fd0*/  IADD3 R22, P2, PT, R27.reuse, R18, RZ ;  /* 0x000000121b167210 */ /* 0x040fe40007f5e0ff */
[----:B------:R-:W-:-:S03]  /*1fe0*/  IADD3 R26, P3, PT, R27, R16, RZ ;  /* 0x000000101b1a7210 */ /* 0x000fc60007f7e0ff */
[C---:B------:R-:W-:Y:S02]  /*1ff0*/  IMAD.X R23, R28.reuse, 0x1, R19, P2 ;  /* 0x000000011c177824 */ /* 0x040fe400010e0613 */
[----:B------:R-:W-:-:S04]  /*2000*/  IMAD.X R27, R28, 0x1, R17, P3 ;  /* 0x000000011c1b7824 */ /* 0x000fc800018e0611 */
[----:B------:R-:W3:Y:S04]  /*2010*/  LDG.E.64 R22, desc[UR10][R22.64] ;  /* 0x0000000a16167981 */ /* 0x000ee8000c1e1b00 */
[----:B------:R-:W3:Y:S01]  /*2020*/  LDG.E.64 R26, desc[UR10][R26.64] ;  /* 0x0000000a1a1a7981 */ /* 0x000ee2000c1e1b00 */
[----:B--2---:R-:W-:-:S08]  /*2030*/  DADD R14, R10, -R12 ;  /* 0x000000000a0e7229 */ /* 0x004fd0000000080c */
[----:B------:R-:W-:Y:S01]  /*2040*/  DADD R14, R24, |R14| ;  /* 0x00000000180e7229 */ /* 0x000fe2000000040e */
[----:B------:R-:W-:-:S05]  /*2050*/  IADD3 R25, P0, PT, R5, 0x20, RZ ;  /* 0x0000002005197810 */ /* 0x000fca0007f1e0ff */
[--C-:B------:R-:W-:Y:S01]  /*2060*/  IMAD.X R24, RZ, RZ, R4.reuse, P0 ;  /* 0x000000ffff187224 */ /* 0x100fe200000e0604 */
[----:B------:R-:W-:Y:S01]  /*2070*/  LOP3.LUT R25, R25, 0xfffffff8, RZ, 0xc0, !PT ;  /* 0xfffffff819197812 */ /* 0x000fe200078ec0ff */
[----:B---3--:R-:W-:Y:S01]  /*2080*/  DADD R28, R22, -R26 ;  /* 0x00000000161c7229 */ /* 0x008fe2000000081a */
[----:B------:R-:W-:Y:S02]  /*2090*/  IADD3 R11, P2, PT, R5, 0x28, RZ ;  /* 0x00000028050b7810 */ /* 0x000fe40007f5e0ff */
[----:B------:R-:W-:Y:S02]  /*20a0*/  LOP3.LUT R10, R24, 0x7, RZ, 0xc0, !PT ;  /* 0x00000007180a7812 */ /* 0x000fe400078ec0ff */
[C---:B------:R-:W-:Y:S02]  /*20b0*/  IADD3 R24, P0, PT, R25.reuse, R18, RZ ;  /* 0x0000001219187210 */ /* 0x040fe40007f1e0ff */
[----:B------:R-:W-:Y:S01]  /*20c0*/  IADD3 R22, P1, PT, R25, R16, RZ ;  /* 0x0000001019167210 */ /* 0x000fe20007f3e0ff */
[----:B------:R-:W-:Y:S01]  /*20d0*/  IMAD.X R26, RZ, RZ, R4, P2 ;  /* 0x000000ffff1a7224 */ /* 0x000fe200010e0604 */
[----:B------:R-:W-:Y:S01]  /*20e0*/  LOP3.LUT R11, R11, 0xfffffff8, RZ, 0xc0, !PT ;  /* 0xfffffff80b0b7812 */ /* 0x000fe200078ec0ff */
[----:B------:R-:W-:-:S02]  /*20f0*/  IMAD.X R25, R10, 0x1, R19, P0 ;  /* 0x000000010a197824 */ /* 0x000fc400000e0613 */
[----:B------:R-:W-:Y:S01]  /*2100*/  IMAD.X R23, R10, 0x1, R17, P1 ;  /* 0x000000010a177824 */ /* 0x000fe200008e0611 */
[----:B------:R-:W-:Y:S02]  /*2110*/  LOP3.LUT R26, R26, 0x7, RZ, 0xc0, !PT ;  /* 0x000000071a1a7812 */ /* 0x000fe400078ec0ff */
        /* <DEDUP_REMOVED lines=8> */
[----:B------:R-:W-:Y:S01]  /*21a0*/  DADD R14, R14, |R28| ;  /* 0x000000000e0e7229 */ /* 0x000fe2000000041c */
[C---:B------:R-:W-:Y:S02]  /*21b0*/  IADD3 R28, P0, PT, R5.reuse, 0x30, RZ ;  /* 0x00000030051c7810 */ /* 0x040fe40007f1e0ff */
[----:B------:R-:W-:Y:S01]  /*21c0*/  IADD3 R5, P1, PT, R5, 0x38, RZ ;  /* 0x0000003805057810 */ /* 0x000fe20007f3e0ff */
[----:B--2---:R-:W-:Y:S02]  /*21d0*/  DADD R26, R24, -R22 ;  /* 0x00000000181a7229 */ /* 0x004fe40000000816 */
[--C-:B------:R-:W-:Y:S01]  /*21e0*/  IMAD.X R24, RZ, RZ, R4.reuse, P0 ;  /* 0x000000ffff187224 */ /* 0x100fe200000e0604 */
[----:B------:R-:W-:Y:S01]  /*21f0*/  LOP3.LUT R25, R28, 0xfffffff8, RZ, 0xc0, !PT ;  /* 0xfffffff81c197812 */ /* 0x000fe200078ec0ff */
[----:B------:R-:W-:-:S04]  /*2200*/  IMAD.X R28, RZ, RZ, R4, P1 ;  /* 0x000000ffff1c7224 */ /* 0x000fc800008e0604 */
[----:B------:R-:W-:Y:S01]  /*2210*/  DADD R14, R14, |R26| ;  /* 0x000000000e0e7229 */ /* 0x000fe2000000041a */
[C---:B------:R-:W-:Y:S01]  /*2220*/  IADD3 R4, P1, PT, R25.reuse, R16, RZ ;  /* 0x0000001019047210 */ /* 0x040fe20007f3e0ff */
[----:B---3--:R-:W-:Y:S01]  /*2230*/  DADD R26, R12, -R10 ;  /* 0x000000000c1a7229 */ /* 0x008fe2000000080a */
[----:B------:R-:W-:Y:S02]  /*2240*/  LOP3.LUT R12, R24, 0x7, RZ, 0xc0, !PT ;  /* 0x00000007180c7812 */ /* 0x000fe400078ec0ff */
[----:B------:R-:W-:Y:S02]  /*2250*/  IADD3 R10, P0, PT, R25, R18, RZ ;  /* 0x00000012190a7210 */ /* 0x000fe40007f1e0ff */
        /* <DEDUP_REMOVED lines=13> */
[----:B------:R-:W-:Y:S01]  /*2330*/  VIADD R2, R2, 0x8 ;  /* 0x0000000802027836 */ /* 0x000fe20000000000 */
[----:B--2---:R-:W-:-:S08]  /*2340*/  DADD R12, R10, -R4 ;  /* 0x000000000a0c7229 */ /* 0x004fd00000000804 */
[----:B------:R-:W-:Y:S02]  /*2350*/  DADD R12, R14, |R12| ;  /* 0x000000000e0c7229 */ /* 0x000fe4000000040c */
[----:B---3--:R-:W-:-:S08]  /*2360*/  DADD R26, R24, -R22 ;  /* 0x00000000181a7229 */ /* 0x008fd00000000816 */
[----:B------:R-:W-:Y:S01]  /*2370*/  DADD R12, R12, |R26| ;  /* 0x000000000c0c7229 */ /* 0x000fe2000000041a */
[----:B------:R-:W-:-:S10]  /*2380*/  IMAD.MOV.U32 R27, RZ, RZ, RZ ;  /* 0x000000ffff1b7224 */ /* 0x000fd400078e00ff */
.L_x_10:
        /* <DEDUP_REMOVED lines=10> */
[C---:B0-----:R-:W-:Y:S02]  /*2430*/  IADD3 R10, P2, PT, R5.reuse, 0x8, RZ ;  /* 0x00000008050a7810 */ /* 0x041fe40007f5e0ff */
[C---:B------:R-:W-:Y:S02]  /*2440*/  IADD3 R22, P0, PT, R5.reuse, R18, RZ ;  /* 0x0000001205167210 */ /* 0x040fe40007f1e0ff */
[----:B------:R-:W-:Y:S01]  /*2450*/  IADD3 R24, P1, PT, R5, R16, RZ ;  /* 0x0000001005187210 */ /* 0x000fe20007f3e0ff */
        /* <DEDUP_REMOVED lines=14> */
[----:B------:R-:W-:-:S03]  /*2540*/  IADD3 R29, P1, PT, R5, 0x18, RZ ;  /* 0x00000018051d7810 */ /* 0x000fc60007f3e0ff */
[--C-:B------:R-:W-:Y:S01]  /*2550*/  IMAD.X R5, RZ, RZ, R4.reuse, P0 ;  /* 0x000000ffff057224 */ /* 0x100fe200000e0604 */
[----:B------:R-:W-:Y:S01]  /*2560*/  LOP3.LUT R29, R29, 0xfffffff8, RZ, 0xc0, !PT ;  /* 0xfffffff81d1d7812 */ /* 0x000fe200078ec0ff */
[----:B--2---:R-:W-:Y:S01]  /*2570*/  DADD R26, R22, -R24 ;  /* 0x00000000161a7229 */ /* 0x004fe20000000818 */
[----:B------:R-:W-:Y:S01]  /*2580*/  LOP3.LUT R23, R28, 0xfffffff8, RZ, 0xc0, !PT ;  /* 0xfffffff81c177812 */ /* 0x000fe200078ec0ff */
[----:B------:R-:W-:Y:S01]  /*2590*/  IMAD.X R22, RZ, RZ, R4, P1 ;  /* 0x000000ffff167224 */ /* 0x000fe200008e0604 */
[----:B------:R-:W-:Y:S02]  /*25a0*/  LOP3.LUT R24, R5, 0x7, RZ, 0xc0, !PT ;  /* 0x0000000705187812 */ /* 0x000fe400078ec0ff */
[----:B------:R-:W-:-:S03]  /*25b0*/  IADD3 R4, P1, PT, R23, R16, RZ ;  /* 0x0000001017047210 */ /* 0x000fc60007f3e0ff */
[----:B------:R-:W-:Y:S02]  /*25c0*/  DADD R12, R12, |R26| ;  /* 0x000000000c0c7229 */ /* 0x000fe4000000041a */
[----:B---3--:R-:W-:Y:S01]  /*25d0*/  DADD R26, R14, -R10 ;  /* 0x000000000e1a7229 */ /* 0x008fe2000000080a */
[----:B------:R-:W-:Y:S01]  /*25e0*/  IADD3 R10, P0, PT, R23, R18, RZ ;  /* 0x00000012170a7210 */ /* 0x000fe20007f1e0ff */
[----:B------:R-:W-:Y:S01]  /*25f0*/  IMAD.X R5, R24, 0x1, R17, P1 ;  /* 0x0000000118057824 */ /* 0x000fe200008e0611 */
[----:B------:R-:W-:-:S03]  /*2600*/  LOP3.LUT R28, R22, 0x7, RZ, 0xc0, !PT ;  /* 0x00000007161c7812 */ /* 0x000fc600078ec0ff */
[----:B------:R-:W-:Y:S01]  /*2610*/  IMAD.X R11, R24, 0x1, R19, P0 ;  /* 0x00000001180b7824 */ /* 0x000fe200000e0613 */
        /* <DEDUP_REMOVED lines=15> */
.L_x_11:
[----:B------:R-:W-:Y:S05]  /*2710*/  BRA.U !UP1, `(.L_x_9) ;  /* 0x0000000109a07547 */ /* 0x000fea000b800000 */
[C---:B------:R-:W-:Y:S01]  /*2720*/  IMAD.SHL.U32 R5, R2.reuse, 0x8, RZ ;  /* 0x0000000802057824 */ /* 0x040fe200078e00ff */
[----:B------:R-:W-:-:S04]  /*2730*/  SHF.L.U64.HI R2, R2, 0x3, R27 ;  /* 0x0000000302027819 */ /* 0x000fc8000001021b */
[C---:B------:R-:W-:Y:S02]  /*2740*/  IADD3 R14, P1, PT, R5.reuse, R16, RZ ;  /* 0x00000010050e7210 */ /* 0x040fe40007f3e0ff */
[----:B------:R-:W-:-:S03]  /*2750*/  IADD3 R22, P0, PT, R5, R18, RZ ;  /* 0x0000001205167210 */ /* 0x000fc60007f1e0ff */
[C---:B------:R-:W-:Y:S02]  /*2760*/  IMAD.X R15, R2.reuse, 0x1, R17, P1 ;  /* 0x00000001020f7824 */ /* 0x040fe400008e0611 */
[----:B------:R-:W-:-:S04]  /*2770*/  IMAD.X R23, R2, 0x1, R19, P0 ;  /* 0x0000000102177824 */ /* 0x000fc800000e0613 */
[----:B------:R-:W2:Y:S04]  /*2780*/  LDG.E.64 R14, desc[UR10][R14.64] ;  /* 0x0000000a0e0e7981 */ /* 0x000ea8000c1e1b00 */
[----:B0-----:R-:W2:Y:S01]  /*2790*/  LDG.E.64 R10, desc[UR10][R22.64] ;  /* 0x0000000a160a7981 */ /* 0x001ea2000c1e1b00 */
[----:B------:R-:W-:-:S04]  /*27a0*/  UISETP.NE.U32.AND UP0, UPT, UR6, 0x1, UPT ;  /* 0x000000010600788c */ /* 0x000fc8000bf05070 */
[----:B------:R-:W-:Y:S01]  /*27b0*/  UISETP.NE.AND.EX UP0, UPT, URZ, URZ, UPT, UP0 ;  /* 0x000000ffff00728c */ /* 0x000fe2000bf05300 */
[----:B--2---:R-:W-:-:S08]  /*27c0*/  DADD R10, R10, -R14 ;  /* 0x000000000a0a7229 */ /* 0x004fd0000000080e */
[----:B------:R-:W-:Y:S01]  /*27d0*/  DADD R12, R12, |R10| ;  /* 0x000000000c0c7229 */ /* 0x000fe2000000040a */
[----:B------:R-:W-:Y:S10]  /*27e0*/  BRA.U !UP0, `(.L_x_9) ;  /* 0x00000001086c7547 */ /* 0x000ff4000b800000 */
[----:B------:R-:W-:Y:S01]  /*27f0*/  UISETP.NE.U32.AND UP0, UPT, UR6, 0x2, UPT ;  /* 0x000000020600788c */ /* 0x000fe2000bf05070 */
[----:B------:R-:W-:-:S03]  /*2800*/  IADD3 R11, P1, PT, R5, 0x8, RZ ;  /* 0x00000008050b7810 */ /* 0x000fc60007f3e0ff */
[----:B------:R-:W-:Y:S01]  /*2810*/  UISETP.NE.AND.EX UP0, UPT, URZ, URZ, UPT, UP0 ;  /* 0x000000ffff00728c */ /* 0x000fe2000bf05300 */
[----:B------:R-:W-:Y:S01]  /*2820*/  LOP3.LUT R11, R11, 0xfffffff8, RZ, 0xc0, !PT ;  /* 0xfffffff80b0b7812 */ /* 0x000fe200078ec0ff */
[----:B------:R-:W-:-:S03]  /*2830*/  IMAD.X R10, RZ, RZ, R2, P1 ;  /* 0x000000ffff0a7224 */ /* 0x000fc600008e0602 */
[C---:B------:R-:W-:Y:S02]  /*2840*/  IADD3 R14, P1, PT, R11.reuse, R18, RZ ;  /* 0x000000120b0e7210 */ /* 0x040fe40007f3e0ff */
[----:B------:R-:W-:Y:S02]  /*2850*/  PLOP3.LUT P0, PT, PT, PT, UP0, 0x80, 0x8 ;  /* 0x000000000008781c */ /* 0x000fe40003f0f008 */
[----:B------:R-:W-:Y:S02]  /*2860*/  IADD3 R4, P2, PT, R11, R16, RZ ;  /* 0x000000100b047210 */ /* 0x000fe40007f5e0ff */
[----:B------:R-:W-:-:S05]  /*2870*/  LOP3.LUT R10, R10, 0x7, RZ, 0xc0, !PT ;  /* 0x000000070a0a7812 */ /* 0x000fca00078ec0ff */
[----:B------:R-:W-:-:S04]  /*2880*/  IMAD.X R15, R10, 0x1, R19, P1 ;  /* 0x000000010a0f7824 */ /* 0x000fc800008e0613 */
[----:B------:R-:W-:Y:S01]  /*2890*/  @P0 IADD3 R11, P3, PT, R5, 0x10, RZ ;  /* 0x00000010050b0810 */ /* 0x000fe20007f7e0ff */
[----:B------:R-:W-:Y:S01]  /*28a0*/  IMAD.X R5, R10, 0x1, R17, P2 ;  /* 0x000000010a057824 */ /* 0x000fe200010e0611 */
[----:B------:R-:W2:Y:S02]  /*28b0*/  LDG.E.64 R14, desc[UR10][R14.64] ;  /* 0x0000000a0e0e7981 */ /* 0x000ea4000c1e1b00 */
[----:B------:R-:W-:Y:S01]  /*28c0*/  @P0 LOP3.LUT R11, R11, 0xfffffff8, RZ, 0xc0, !PT ;  /* 0xfffffff80b0b0812 */ /* 0x000fe200078ec0ff */
[----:B------:R-:W-:Y:S02]  /*28d0*/  @P0 IMAD.X R2, RZ, RZ, R2, P3 ;  /* 0x000000ffff020224 */ /* 0x000fe400018e0602 */
[----:B------:R-:W2:Y:S01]  /*28e0*/  LDG.E.64 R4, desc[UR10][R4.64] ;  /* 0x0000000a04047981 */ /* 0x000ea2000c1e1b00 */
[----:B------:R-:W-:Y:S02]  /*28f0*/  @P0 IADD3 R18, P1, PT, R11, R18, RZ ;  /* 0x000000120b120210 */ /* 0x000fe40007f3e0ff */
[----:B------:R-:W-:-:S02]  /*2900*/  @P0 LOP3.LUT R2, R2, 0x7, RZ, 0xc0, !PT ;  /* 0x0000000702020812 */ /* 0x000fc400078ec0ff */
[----:B------:R-:W-:-:S03]  /*2910*/  @P0 IADD3 R10, P2, PT, R11, R16, RZ ;  /* 0x000000100b0a0210 */ /* 0x000fc60007f5e0ff */
[C---:B------:R-:W-:Y:S02]  /*2920*/  @P0 IMAD.X R19, R2.reuse, 0x1, R19, P1 ;  /* 0x0000000102130824 */ /* 0x040fe400008e0613 */
[----:B------:R-:W-:-:S04]  /*2930*/  @P0 IMAD.X R11, R2, 0x1, R17, P2 ;  /* 0x00000001020b0824 */ /* 0x000fc800010e0611 */
[----:B------:R-:W3:Y:S04]  /*2940*/  @P0 LDG.E.64 R18, desc[UR10][R18.64] ;  /* 0x0000000a12120981 */ /* 0x000ee8000c1e1b00 */
[----:B------:R-:W3:Y:S01]  /*2950*/  @P0 LDG.E.64 R10, desc[UR10][R10.64] ;  /* 0x0000000a0a0a0981 */ /* 0x000ee2000c1e1b00 */
[----:B--2---:R-:W-:-:S08]  /*2960*/  DADD R22, R14, -R4 ;  /* 0x000000000e167229 */ /* 0x004fd00000000804 */
[----:B------:R-:W-:Y:S02]  /*2970*/  DADD R12, R12, |R22| ;  /* 0x000000000c0c7229 */ /* 0x000fe40000000416 */
[----:B---3--:R-:W-:-:S08]  /*2980*/  @P0 DADD R22, R18, -R10 ;  /* 0x0000000012160229 */ /* 0x008fd0000000080a */
[----:B------:R-:W-:-:S11]  /*2990*/  @P0 DADD R12, R12, |R22| ;  /* 0x000000000c0c0229 */ /* 0x000fd60000000416 */
.L_x_9:
[----:B------:R-:W-:Y:S01]  /*29a0*/  BAR.SYNC.DEFER_BLOCKING 0x0 ;  /* 0x0000000000007b1d */ /* 0x000fe20000010000 */
[----:B------:R-:W-:-:S04]  /*29b0*/  LEA R16, P0, R3, R16, 0x3 ;  /* 0x0000001003107211 */ /* 0x000fc800078018ff */
[----:B------:R-:W-:-:S05]  /*29c0*/  LEA.HI.X R17, R3, R17, RZ, 0x3, P0 ;  /* 0x0000001103117211 */ /* 0x000fca00000f1cff */
[----:B------:R1:W-:Y:S01]  /*29d0*/  STG.E.64 desc[UR10][R16.64], R20 ;  /* 0x0000001410007986 */ /* 0x0003e2000c101b0a */
[----:B------:R-:W-:Y:S06]  /*29e0*/  BAR.SYNC.DEFER_BLOCKING 0x0 ;  /* 0x0000000000007b1d */ /* 0x000fec0000010000 */
.L_x_1:
[----:B------:R-:W-:Y:S01]  /*29f0*/  UMOV UR4, 0xd2f1a9fc ;  /* 0xd2f1a9fc00047882 */ /* 0x000fe20000000000 */
[----:B------:R-:W-:Y:S02]  /*2a00*/  UMOV UR5, 0x3f50624d ;  /* 0x3f50624d00057882 */ /* 0x000fe40000000000 */
[----:B------:R-:W-:-:S14]  /*2a10*/  DSETP.GT.AND P0, PT, R12, UR4, PT ;  /* 0x000000040c007e2a */ /* 0x000fdc000bf04000 */
[----:B------:R-:W-:Y:S05]  /*2a20*/  @P0 BRA `(.L_x_12) ;  /* 0xffffffd800040947 */ /* 0x000fea000383ffff */
[----:B------:R-:W-:Y:S05]  /*2a30*/  EXIT ;  /* 0x000000000000794d */ /* 0x000fea0003800000 */
        .weak           $__internal_0_$__cuda_sm20_dblrcp_rn_slowpath_v3
        .type           $__internal_0_$__cuda_sm20_dblrcp_rn_slowpath_v3,@function
        .size           $__internal_0_$__cuda_sm20_dblrcp_rn_slowpath_v3,(.L_x_28 - $__internal_0_$__cuda_sm20_dblrcp_rn_slowpath_v3)
$__internal_0_$__cuda_sm20_dblrcp_rn_slowpath_v3:
[----:B------:R-:W0:Y:S08]  /*2a40*/  LDC.64 R4, c[0x0][0x3a0] ;  /* 0x0000e800ff047b82 */ /* 0x000e300000000a00 */
[----:B------:R-:W1:Y:S01]  /*2a50*/  LDC R11, c[0x0][0x3a4] ;  /* 0x0000e900ff0b7b82 */ /* 0x000e620000000800 */
[----:B0-----:R-:W-:-:S14]  /*2a60*/  DSETP.GTU.AND P0, PT, |R4|, +INF , PT ;  /* 0x7ff000000400742a */ /* 0x001fdc0003f0c200 */
[----:B-1----:R-:W-:Y:S05]  /*2a70*/  @P0 BRA `(.L_x_13) ;  /* 0x0000000000800947 */ /* 0x002fea0003800000 */
[----:B------:R-:W-:-:S05]  /*2a80*/  LOP3.LUT R12, R11, 0x7fffffff, RZ, 0xc0, !PT ;  /* 0x7fffffff0b0c7812 */ /* 0x000fca00078ec0ff */
[----:B------:R-:W-:-:S05]  /*2a90*/  VIADD R8, R12, 0xffffffff ;  /* 0xffffffff0c087836 */ /* 0x000fca0000000000 */
[----:B------:R-:W-:-:S13]  /*2aa0*/  ISETP.GE.U32.AND P0, PT, R8, 0x7fefffff, PT ;  /* 0x7fefffff0800780c */ /* 0x000fda0003f06070 */
[----:B------:R-:W-:Y:S01]  /*2ab0*/  @P0 LOP3.LUT R9, R11, 0x7ff00000, RZ, 0x3c, !PT ;  /* 0x7ff000000b090812 */ /* 0x000fe200078e3cff */
[----:B------:R-:W-:Y:S01]  /*2ac0*/  @P0 IMAD.MOV.U32 R8, RZ, RZ, RZ ;  /* 0x000000ffff080224 */ /* 0x000fe200078e00ff */
[----:B------:R-:W-:Y:S06]  /*2ad0*/  @P0 BRA `(.L_x_14) ;  /* 0x0000000000700947 */ /* 0x000fec0003800000 */
[----:B------:R-:W-:-:S13]  /*2ae0*/  ISETP.GE.U32.AND P0, PT, R12, 0x1000001, PT ;  /* 0x010000010c00780c */ /* 0x000fda0003f06070 */
[----:B------:R-:W-:Y:S05]  /*2af0*/  @!P0 BRA `(.L_x_15) ;  /* 0x0000000000388947 */ /* 0x000fea0003800000 */
[----:B------:R-:W0:Y:S01]  /*2b00*/  LDCU UR4, c[0x0][0x3a0] ;  /* 0x00007400ff0477ac */ /* 0x000e220008000800 */
[----:B------:R-:W-:-:S04]  /*2b10*/  VIADD R9, R11, 0xc0200000 ;  /* 0xc02000000b097836 */ /* 0x000fc80000000000 */
[----:B------:R-:W1:Y:S01]  /*2b20*/  MUFU.RCP64H R11, R9 ;  /* 0x00000009000b7308 */ /* 0x000e620000001800 */
[----:B0-----:R-:W-:-:S06]  /*2b30*/  IMAD.U32 R8, RZ, RZ, UR4 ;  /* 0x00000004ff087e24 */ /* 0x001fcc000f8e00ff */
[----:B-1----:R-:W-:-:S08]  /*2b40*/  DFMA R12, -R8, R10, 1 ;  /* 0x3ff00000080c742b */ /* 0x002fd0000000010a */
[----:B------:R-:W-:-:S08]  /*2b50*/  DFMA R12, R12, R12, R12 ;  /* 0x0000000c0c0c722b */ /* 0x000fd0000000000c */
[----:B------:R-:W-:-:S08]  /*2b60*/  DFMA R12, R10, R12, R10 ;  /* 0x0000000c0a0c722b */ /* 0x000fd0000000000a */
[----:B------:R-:W-:-:S08]  /*2b70*/  DFMA R10, -R8, R12, 1 ;  /* 0x3ff00000080a742b */ /* 0x000fd0000000010c */
[----:B------:R-:W-:-:S08]  /*2b80*/  DFMA R10, R12, R10, R12 ;  /* 0x0000000a0c0a722b */ /* 0x000fd0000000000c */
[----:B------:R-:W-:-:S08]  /*2b90*/  DMUL R10, R10, 2.2250738585072013831e-308 ;  /* 0x001000000a0a7828 */ /* 0x000fd00000000000 */
[----:B------:R-:W-:-:S08]  /*2ba0*/  DFMA R4, R10, -R4, 1 ;  /* 0x3ff000000a04742b */ /* 0x000fd00000000804 */
[----:B------:R-:W-:-:S08]  /*2bb0*/  DFMA R4, R4, R4, R4 ;  /* 0x000000040404722b */ /* 0x000fd00000000004 */
[----:B------:R-:W-:Y:S01]  /*2bc0*/  DFMA R8, R10, R4, R10 ;  /* 0x000000040a08722b */ /* 0x000fe2000000000a */
[----:B------:R-:W-:Y:S10]  /*2bd0*/  BRA `(.L_x_14) ;  /* 0x0000000000307947 */ /* 0x000ff40003800000 */
.L_x_15:
[----:B------:R-:W-:Y:S01]  /*2be0*/  DMUL R4, R4, 8.11296384146066816958e+31 ;  /* 0x4690000004047828 */ /* 0x000fe20000000000 */
[----:B------:R-:W-:-:S05]  /*2bf0*/  IMAD.MOV.U32 R8, RZ, RZ, R10 ;  /* 0x000000ffff087224 */ /* 0x000fca00078e000a */
[----:B------:R-:W0:Y:S02]  /*2c00*/  MUFU.RCP64H R9, R5 ;  /* 0x0000000500097308 */ /* 0x000e240000001800 */
[----:B0-----:R-:W-:-:S08]  /*2c10*/  DFMA R10, -R4, R8, 1 ;  /* 0x3ff00000040a742b */ /* 0x001fd00000000108 */
[----:B------:R-:W-:-:S08]  /*2c20*/  DFMA R10, R10, R10, R10 ;  /* 0x0000000a0a0a722b */ /* 0x000fd0000000000a */
[----:B------:R-:W-:-:S08]  /*2c30*/  DFMA R10, R8, R10, R8 ;  /* 0x0000000a080a722b */ /* 0x000fd00000000008 */
[----:B------:R-:W-:-:S08]  /*2c40*/  DFMA R8, -R4, R10, 1 ;  /* 0x3ff000000408742b */ /* 0x000fd0000000010a */
[----:B------:R-:W-:-:S08]  /*2c50*/  DFMA R8, R10, R8, R10 ;  /* 0x000000080a08722b */ /* 0x000fd0000000000a */
[----:B------:R-:W-:Y:S01]  /*2c60*/  DMUL R8, R8, 8.11296384146066816958e+31 ;  /* 0x4690000008087828 */ /* 0x000fe20000000000 */
[----:B------:R-:W-:Y:S10]  /*2c70*/  BRA `(.L_x_14) ;  /* 0x0000000000087947 */ /* 0x000ff40003800000 */
.L_x_13:
[----:B------:R-:W0:Y:S01]  /*2c80*/  LDC R8, c[0x0][0x3a0] ;  /* 0x0000e800ff087b82 */ /* 0x000e220000000800 */
[----:B------:R-:W-:-:S07]  /*2c90*/  LOP3.LUT R9, R11, 0x80000, RZ, 0xfc, !PT ;  /* 0x000800000b097812 */ /* 0x000fce00078efcff */
.L_x_14:
[----:B------:R-:W-:Y:S02]  /*2ca0*/  IMAD.MOV.U32 R4, RZ, RZ, R2 ;  /* 0x000000ffff047224 */ /* 0x000fe400078e0002 */
[----:B------:R-:W-:-:S04]  /*2cb0*/  IMAD.MOV.U32 R5, RZ, RZ, 0x0 ;  /* 0x00000000ff057424 */ /* 0x000fc800078e00ff */
[----:B0-----:R-:W-:Y:S05]  /*2cc0*/  RET.REL.NODEC R4 `(_Z13gpuOnlyKernelPdS_S_mddd) ;  /* 0xffffffd004cc7950 */ /* 0x001fea0003c3ffff */
.L_x_16:
[----:B------:R-:W-:-:S00]  /*2cd0*/  BRA `(.L_x_16) ;  /* 0xfffffffc00fc7947 */ /* 0x000fc0000383ffff */
[----:B------:R-:W-:-:S00]  /*2ce0*/  NOP ;  /* 0x0000000000007918 */ /* 0x000fc00000000000 */
        /* <DEDUP_REMOVED lines=9> */
.L_x_28:


//--------------------- .text._Z6kernelPdS_S_mddd --------------------------
	.section	.text._Z6kernelPdS_S_mddd,"ax",@progbits
	.align	128
        .global         _Z6kernelPdS_S_mddd
        .type           _Z6kernelPdS_S_mddd,@function
        .size           _Z6kernelPdS_S_mddd,(.L_x_29 - _Z6kernelPdS_S_mddd)
        .other          _Z6kernelPdS_S_mddd,@"STO_CUDA_ENTRY STV_DEFAULT"
_Z6kernelPdS_S_mddd:
.text._Z6kernelPdS_S_mddd:
[----:B------:R-:W-:Y:S01]  /*0000*/  LDC R1, c[0x0][0x37c] ;  /* 0x0000df00ff017b82 */ /* 0x000fe20000000800 */
[----:B------:R-:W0:Y:S07]  /*0010*/  S2R R21, SR_TID.X ;  /* 0x0000000000157919 */ /* 0x000e2e0000002100 */
[----:B------:R-:W0:Y:S01]  /*0020*/  S2UR UR4, SR_CTAID.X ;  /* 0x00000000000479c3 */ /* 0x000e220000002500 */
[----:B------:R-:W1:Y:S07]  /*0030*/  LDCU.64 UR8, c[0x0][0x398] ;  /* 0x00007300ff0877ac */ /* 0x000e6e0008000a00 */
[----:B------:R-:W0:Y:S02]  /*0040*/  LDC R0, c[0x0][0x360] ;  /* 0x0000d800ff007b82 */ /* 0x000e240000000800 */
[----:B0-----:R-:W-:-:S05]  /*0050*/  IMAD R21, R0, UR4, R21 ;  /* 0x0000000400157c24 */ /* 0x001fca000f8e0215 */
[----:B-1----:R-:W-:-:S04]  /*0060*/  ISETP.GE.U32.AND P0, PT, R21, UR8, PT ;  /* 0x0000000815007c0c */ /* 0x002fc8000bf06070 */
[----:B------:R-:W-:-:S13]  /*0070*/  ISETP.GE.U32.AND.EX P0, PT, RZ, UR9, PT, P0 ;  /* 0x00000009ff007c0c */ /* 0x000fda000bf06100 */
[----:B------:R-:W-:Y:S05]  /*0080*/  @P0 EXIT ;  /* 0x000000000000094d */ /* 0x000fea0003800000 */
[----:B------:R-:W-:Y:S02]  /*0090*/  UISETP.GE.U32.AND UP0, UPT, UR8, 0x10, UPT ;  /* 0x000000100800788c */ /* 0x000fe4000bf06070 */
[C---:B------:R-:W-:Y:S01]  /*00a0*/  IMAD.WIDE.U32 R2, R21.reuse, UR8, RZ ;  /* 0x0000000815027c25 */ /* 0x040fe2000f8e00ff */
[----:B------:R-:W-:Y:S01]  /*00b0*/  CS2R R6, SRZ ;  /* 0x0000000000067805 */ /* 0x000fe2000001ff00 */
[----:B------:R-:W-:Y:S02]  /*00c0*/  ULOP3.LUT UR12, UR8, 0xf, URZ, 0xc0, !UPT ;  /* 0x0000000f080c7892 */ /* 0x000fe4000f8ec0ff */
[----:B------:R-:W-:Y:S02]  /*00d0*/  UISETP.GE.U32.AND.EX UP0, UPT, UR9, URZ, UPT, UP0 ;  /* 0x000000ff0900728c */ /* 0x000fe4000bf06100 */
[----:B------:R-:W-:Y:S01]  /*00e0*/  IMAD R23, R21, UR9, R3 ;  /* 0x0000000915177c24 */ /* 0x000fe2000f8e0203 */
[----:B------:R-:W-:Y:S01]  /*00f0*/  UMOV UR4, URZ ;  /* 0x000000ff00047c82 */ /* 0x000fe20008000000 */
[----:B------:R-:W-:Y:S01]  /*0100*/  UMOV UR6, URZ ;  /* 0x000000ff00067c82 */ /* 0x000fe20008000000 */
[----:B------:R-:W0:Y:S04]  /*0110*/  LDCU.64 UR18, c[0x0][0x358] ;  /* 0x00006b00ff1277ac */ /* 0x000e280008000a00 */
[----:B------:R-:W-:Y:S05]  /*0120*/  BRA.U !UP0, `(.L_x_17) ;  /* 0x0000000508247547 */ /* 0x000fea000b800000 */
[----:B------:R-:W1:Y:S01]  /*0130*/  LDCU.64 UR14, c[0x0][0x380] ;  /* 0x00007000ff0e77ac */ /* 0x000e620008000a00 */
[----:B------:R-:W-:Y:S01]  /*0140*/  CS2R R6, SRZ ;  /* 0x0000000000067805 */ /* 0x000fe2000001ff00 */
[----:B------:R-:W2:Y:S01]  /*0150*/  LDCU.64 UR10, c[0x0][0x390] ;  /* 0x00007200ff0a77ac */ /* 0x000ea20008000a00 */
[----:B------:R-:W3:Y:S01]  /*0160*/  LDCU UR6, c[0x0][0x39c] ;  /* 0x00007380ff0677ac */ /* 0x000ee20008000800 */
[----:B------:R-:W-:Y:S01]  /*0170*/  ULOP3.LUT UR4, UR8, 0xfffffff0, URZ, 0xc0, !UPT ;  /* 0xfffffff008047892 */ /* 0x000fe2000f8ec0ff */
[----:B-1----:R-:W-:Y:S01]  /*0180*/  LEA R10, P0, R2, UR14, 0x3 ;  /* 0x0000000e020a7c11 */ /* 0x002fe2000f8018ff */
[----:B--2---:R-:W-:-:S03]  /*0190*/  UIADD3 UR5, UP0, UPT, UR10, 0x40, URZ ;  /* 0x000000400a057890 */ /* 0x004fc6000ff1e0ff */
[----:B------:R-:W-:Y:S02]  /*01a0*/  IADD3 R10, P1, PT, R10, 0x40, RZ ;  /* 0x000000400a0a7810 */ /* 0x000fe40007f3e0ff */
[----:B------:R-:W-:Y:S01]  /*01b0*/  LEA.HI.X R11, R2, UR15, R23, 0x3, P0 ;  /* 0x0000000f020b7c11 */ /* 0x000fe200080f1c17 */
[----:B------:R-:W-:Y:S01]  /*01c0*/  UIADD3.X UR7, UPT, UPT, URZ, UR11, URZ, UP0, !UPT ;  /* 0x0000000bff077290 */ /* 0x000fe200087fe4ff */
[----:B------:R-:W-:Y:S01]  /*01d0*/  IMAD.U32 R0, RZ, RZ, UR5 ;  /* 0x00000005ff007e24 */ /* 0x000fe2000f8e00ff */
[----:B------:R-:W-:Y:S02]  /*01e0*/  UMOV UR5, UR4 ;  /* 0x0000000400057c82 */ /* 0x000fe40008000000 */
[----:B------:R-:W-:Y:S02]  /*01f0*/  IMAD.X R11, RZ, RZ, R11, P1 ;  /* 0x000000ffff0b7224 */ /* 0x000fe400008e060b */
[----:B------:R-:W-:Y:S01]  /*0200*/  IMAD.U32 R5, RZ, RZ, UR7 ;  /* 0x00000007ff057e24 */ /* 0x000fe2000f8e00ff */
[----:B---3--:R-:W-:-:S06]  /*0210*/  UMOV UR7, UR6 ;  /* 0x0000000600077c82 */ /* 0x008fcc0008000000 */
.L_x_18:
[----:B------:R-:W-:Y:S01]  /*0220*/  IMAD.MOV.U32 R4, RZ, RZ, R0 ;  /* 0x000000ffff047224 */ /* 0x000fe200078e0000 */
[----:B0-----:R-:W2:Y:S04]  /*0230*/  LDG.E.64.CONSTANT R12, desc[UR18][R10.64+-0x40] ;  /* 0xffffc0120a0c7981 */ /* 0x001ea8000c1e9b00 */
[----:B------:R-:W2:Y:S04]  /*0240*/  LDG.E.64.CONSTANT R14, desc[UR18][R4.64+-0x40] ;  /* 0xffffc012040e7981 */ /* 0x000ea8000c1e9b00 */
[----:B------:R-:W3:Y:S04]  /*0250*/  LDG.E.64.CONSTANT R8, desc[UR18][R10.64+-0x38] ;  /* 0xffffc8120a087981 */ /* 0x000ee8000c1e9b00 */
[----:B------:R-:W3:Y:S04]  /*0260*/  LDG.E.64.CONSTANT R28, desc[UR18][R4.64+-0x38] ;  /* 0xffffc812041c7981 */ /* 0x000ee8000c1e9b00 */
[----:B------:R-:W4:Y:S04]  /*0270*/  LDG.E.64.CONSTANT R24, desc[UR18][R10.64+-0x30] ;  /* 0xffffd0120a187981 */ /* 0x000f28000c1e9b00 */
[----:B------:R-:W4:Y:S04]  /*0280*/  LDG.E.64.CONSTANT R26, desc[UR18][R4.64+-0x30] ;  /* 0xffffd012041a7981 */ /* 0x000f28000c1e9b00 */
[----:B------:R-:W5:Y:S04]  /*0290*/  LDG.E.64.CONSTANT R16, desc[UR18][R10.64+-0x28] ;  /* 0xffffd8120a107981 */ /* 0x000f68000c1e9b00 */
[----:B------:R-:W5:Y:S01]  /*02a0*/  LDG.E.64.CONSTANT R18, desc[UR18][R4.64+-0x28] ;  /* 0xffffd81204127981 */ /* 0x000f62000c1e9b00 */
[----:B--2---:R-:W-:-:S03]  /*02b0*/  DFMA R6, R12, R14, R6 ;  /* 0x0000000e0c06722b */ /* 0x004fc60000000006 */
[----:B------:R-:W2:Y:S04]  /*02c0*/  LDG.E.64.CONSTANT R12, desc[UR18][R10.64+-0x20] ;  /* 0xffffe0120a0c7981 */ /* 0x000ea8000c1e9b00 */
[----:B------:R-:W2:Y:S01]  /*02d0*/  LDG.E.64.CONSTANT R14, desc[UR18][R4.64+-0x20] ;  /* 0xffffe012040e7981 */ /* 0x000ea2000c1e9b00 */
[----:B---3--:R-:W-:-:S03]  /*02e0*/  DFMA R28, R8, R28, R6 ;  /* 0x0000001c081c722b */ /* 0x008fc60000000006 */
[----:B------:R-:W3:Y:S04]  /*02f0*/  LDG.E.64.CONSTANT R6, desc[UR18][R10.64+-0x18] ;  /* 0xffffe8120a067981 */ /* 0x000ee8000c1e9b00 */
[----:B------:R-:W3:Y:S01]  /*0300*/  LDG.E.64.CONSTANT R8, desc[UR18][R4.64+-0x18] ;  /* 0xffffe81204087981 */ /* 0x000ee2000c1e9b00 */
[----:B----4-:R-:W-:-:S03]  /*0310*/  DFMA R28, R24, R26, R28 ;  /* 0x0000001a181c722b */ /* 0x010fc6000000001c */
[----:B------:R-:W4:Y:S04]  /*0320*/  LDG.E.64.CONSTANT R24, desc[UR18][R10.64+-0x10] ;  /* 0xfffff0120a187981 */ /* 0x000f28000c1e9b00 */
[----:B------:R-:W4:Y:S01]  /*0330*/  LDG.E.64.CONSTANT R26, desc[UR18][R4.64+-0x10] ;  /* 0xfffff012041a7981 */ /* 0x000f22000c1e9b00 */
[----:B-----5:R-:W-:-:S03]  /*0340*/  DFMA R28, R16, R18, R28 ;  /* 0x00000012101c722b */ /* 0x020fc6000000001c */
        /* <DEDUP_REMOVED lines=24> */
[----:B------:R0:W5:Y:S04]  /*04d0*/  LDG.E.64.CONSTANT R16, desc[UR18][R10.64+0x38] ;  /* 0x000038120a107981 */ /* 0x000168000c1e9b00 */
[----:B------:R1:W5:Y:S01]  /*04e0*/  LDG.E.64.CONSTANT R18, desc[UR18][R4.64+0x38] ;  /* 0x0000381204127981 */ /* 0x000362000c1e9b00 */
[----:B------:R-:W-:Y:S01]  /*04f0*/  UIADD3 UR5, UP0, UPT, UR5, -0x10, URZ ;  /* 0xfffffff005057890 */ /* 0x000fe2000ff1e0ff */
[----:B------:R-:W-:-:S03]  /*0500*/  IADD3 R0, P0, PT, R4, 0x80, RZ ;  /* 0x0000008004007810 */ /* 0x000fc60007f1e0ff */
[----:B------:R-:W-:Y:S01]  /*0510*/  UIADD3.X UR7, UPT, UPT, UR7, -0x1, URZ, UP0, !UPT ;  /* 0xffffffff07077890 */ /* 0x000fe200087fe4ff */
[----:B0-----:R-:W-:Y:S01]  /*0520*/  IADD3 R10, P1, PT, R10, 0x80, RZ ;  /* 0x000000800a0a7810 */ /* 0x001fe20007f3e0ff */
[----:B------:R-:W-:Y:S01]  /*0530*/  UISETP.NE.U32.AND UP0, UPT, UR5, URZ, UPT ;  /* 0x000000ff0500728c */ /* 0x000fe2000bf05070 */
[----:B-1----:R-:W-:-:S03]  /*0540*/  IMAD.X R5, RZ, RZ, R5, P0 ;  /* 0x000000ffff057224 */ /* 0x002fc600000e0605 */
[----:B------:R-:W-:Y:S01]  /*0550*/  UISETP.NE.AND.EX UP0, UPT, UR7, URZ, UPT, UP0 ;  /* 0x000000ff0700728c */ /* 0x000fe2000bf05300 */
[----:B------:R-:W-:Y:S01]  /*0560*/  IMAD.X R11, RZ, RZ, R11, P1 ;  /* 0x000000ffff0b7224 */ /* 0x000fe200008e060b */
[----:B--2---:R-:W-:-:S08]  /*0570*/  DFMA R12, R14, R12, R28 ;  /* 0x0000000c0e0c722b */ /* 0x004fd0000000001c */
[----:B---3--:R-:W-:-:S08]  /*0580*/  DFMA R6, R6, R8, R12 ;  /* 0x000000080606722b */ /* 0x008fd0000000000c */
[----:B----4-:R-:W-:-:S08]  /*0590*/  DFMA R6, R24, R26, R6 ;  /* 0x0000001a1806722b */ /* 0x010fd00000000006 */
[----:B-----5:R-:W-:Y:S01]  /*05a0*/  DFMA R6, R16, R18, R6 ;  /* 0x000000121006722b */ /* 0x020fe20000000006 */
[----:B------:R-:W-:Y:S10]  /*05b0*/  BRA.U UP0, `(.L_x_18) ;  /* 0xfffffffd00187547 */ /* 0x000ff4000b83ffff */
.L_x_17:
[----:B------:R-:W-:-:S04]  /*05c0*/  UISETP.NE.U32.AND UP0, UPT, UR12, URZ, UPT ;  /* 0x000000ff0c00728c */ /* 0x000fc8000bf05070 */
[----:B------:R-:W-:-:S09]  /*05d0*/  UISETP.NE.AND.EX UP0, UPT, URZ, URZ, UPT, UP0 ;  /* 0x000000ffff00728c */ /* 0x000fd2000bf05300 */
[----:B------:R-:W-:Y:S05]  /*05e0*/  BRA.U !UP0, `(.L_x_19) ;  /* 0x0000000d08ac7547 */ /* 0x000fea000b800000 */
[----:B------:R-:W-:Y:S02]  /*05f0*/  UISETP.GE.U32.AND UP1, UPT, UR12, 0x8, UPT ;  /* 0x000000080c00788c */ /* 0x000fe4000bf26070 */
[----:B------:R-:W-:Y:S02]  /*0600*/  ULOP3.LUT UR27, UR8, 0x7, URZ, 0xc0, !UPT ;  /* 0x00000007081b7892 */ /* 0x000fe4000f8ec0ff */
[----:B------:R-:W-:Y:S02]  /*0610*/  UISETP.GE.U32.AND.EX UP1, UPT, URZ, URZ, UPT, UP1 ;  /* 0x000000ffff00728c */ /* 0x000fe4000bf26110 */
[----:B------:R-:W-:-:S04]  /*0620*/  UISETP.NE.U32.AND UP0, UPT, UR27, URZ, UPT ;  /* 0x000000ff1b00728c */ /* 0x000fc8000bf05070 */
[----:B------:R-:W-:-:S03]  /*0630*/  UISETP.NE.AND.EX UP0, UPT, URZ, URZ, UPT, UP0 ;  /* 0x000000ffff00728c */ /* 0x000fc6000bf05300 */
[----:B------:R-:W-:Y:S08]  /*0640*/  BRA.U !UP1, `(.L_x_20) ;  /* 0x0000000909187547 */ /* 0x000ff0000b800000 */
[----:B------:R-:W1:Y:S01]  /*0650*/  LDCU.64 UR20, c[0x0][0x380] ;  /* 0x00007000ff1477ac */ /* 0x000e620008000a00 */
[----:B------:R-:W-:Y:S01]  /*0660*/  IADD3 R0, P0, PT, R2, UR4, RZ ;  /* 0x0000000402007c10 */ /* 0x000fe2000ff1e0ff */
[----:B------:R-:W2:Y:S03]  /*0670*/  LDCU.64 UR10, c[0x0][0x390] ;  /* 0x00007200ff0a77ac */ /* 0x000ea60008000a00 */
[----:B------:R-:W-:Y:S01]  /*0680*/  IADD3.X R5, PT, PT, R23, UR6, RZ, P0, !PT ;  /* 0x0000000617057c10 */ /* 0x000fe200087fe4ff */
[----:B------:R-:W-:Y:S02]  /*0690*/  UIADD3 UR14, UP2, UPT, UR4, 0x1, URZ ;  /* 0x00000001040e7890 */ /* 0x000fe4000ff5e0ff */
[----:B------:R-:W-:Y:S02]  /*06a0*/  UIADD3 UR13, UP3, UPT, UR4, 0x2, URZ ;  /* 0x00000002040d7890 */ /* 0x000fe4000ff7e0ff */
[----:B------:R-:W-:-:S02]  /*06b0*/  UIADD3.X UR12, UPT, UPT, URZ, UR6, URZ, UP2, !UPT ;  /* 0x00000006ff0c7290 */ /* 0x000fc400097fe4ff */
[----:B------:R-:W-:Y:S02]  /*06c0*/  USHF.L.U32 UR9, UR14, 0x3, URZ ;  /* 0x000000030e097899 */ /* 0x000fe400080006ff */
[----:B------:R-:W-:Y:S01]  /*06d0*/  USHF.L.U64.HI UR12, UR14, 0x3, UR12 ;  /* 0x000000030e0c7899 */ /* 0x000fe2000801020c */
[C---:B-1----:R-:W-:Y:S01]  /*06e0*/  LEA R10, P0, R0.reuse, UR20, 0x3 ;  /* 0x00000014000a7c11 */ /* 0x042fe2000f8018ff */
[----:B------:R-:W-:Y:S02]  /*06f0*/  ULOP3.LUT UR9, UR9, 0xfffffff8, URZ, 0xc0, !UPT ;  /* 0xfffffff809097892 */ /* 0x000fe4000f8ec0ff */
[----:B------:R-:W-:Y:S01]  /*0700*/  UIADD3.X UR7, UPT, UPT, URZ, UR6, URZ, UP3, !UPT ;  /* 0x00000006ff077290 */ /* 0x000fe20009ffe4ff */
[----:B------:R-:W-:Y:S01]  /*0710*/  LEA.HI.X R11, R0, UR21, R5, 0x3, P0 ;  /* 0x00000015000b7c11 */ /* 0x000fe200080f1c05 */
[----:B--2---:R-:W-:Y:S01]  /*0720*/  ULEA UR15, UP1, UR4, UR10, 0x3 ;  /* 0x0000000a040f7291 */ /* 0x004fe2000f8218ff */
[----:B------:R-:W-:Y:S01]  /*0730*/  IADD3 R0, P0, PT, R2, UR14, RZ ;  /* 0x0000000e02007c10 */ /* 0x000fe2000ff1e0ff */
[----:B------:R-:W-:-:S02]  /*0740*/  USHF.L.U32 UR5, UR13, 0x3, URZ ;  /* 0x000000030d057899 */ /* 0x000fc400080006ff */
[----:B------:R-:W-:Y:S01]  /*0750*/  ULEA.HI.X UR16, UR4, UR11, UR6, 0x3, UP1 ;  /* 0x0000000b04107291 */ /* 0x000fe200088f1c06 */
[----:B0-----:R-:W2:Y:S01]  /*0760*/  LDG.E.64.CONSTANT R10, desc[UR18][R10.64] ;  /* 0x000000120a0a7981 */ /* 0x001ea2000c1e9b00 */
[----:B------:R-:W-:Y:S01]  /*0770*/  ULOP3.LUT UR12, UR12, 0x7, URZ, 0xc0, !UPT ;  /* 0x000000070c0c7892 */ /* 0x000fe2000f8ec0ff */
[----:B------:R-:W-:Y:S01]  /*0780*/  IMAD.X R5, RZ, RZ, R23, P0 ;  /* 0x000000ffff057224 */ /* 0x000fe200000e0617 */
[----:B------:R-:W-:Y:S01]  /*0790*/  UIADD3 UR9, UP1, UPT, UR9, UR10, URZ ;  /* 0x0000000a09097290 */ /* 0x000fe2000ff3e0ff */
[----:B------:R-:W-:Y:S01]  /*07a0*/  IMAD.U32 R16, RZ, RZ, UR15 ;  /* 0x0000000fff107e24 */ /* 0x000fe2000f8e00ff */
[----:B------:R-:W-:Y:S01]  /*07b0*/  LEA R12, P0, R0, UR20, 0x3 ;  /* 0x00000014000c7c11 */ /* 0x000fe2000f8018ff */
[----:B------:R-:W-:Y:S01]  /*07c0*/  IMAD.U32 R17, RZ, RZ, UR16 ;  /* 0x00000010ff117e24 */ /* 0x000fe2000f8e00ff */
[----:B------:R-:W-:Y:S02]  /*07d0*/  UIADD3.X UR12, UPT, UPT, UR12, UR11, URZ, UP1, !UPT ;  /* 0x0000000b0c0c7290 */ /* 0x000fe40008ffe4ff */
[----:B------:R-:W-:-:S02]  /*07e0*/  USHF.L.U64.HI UR7, UR13, 0x3, UR7 ;  /* 0x000000030d077899 */ /* 0x000fc40008010207 */
[----:B------:R-:W-:Y:S01]  /*07f0*/  ULOP3.LUT UR5, UR5, 0xfffffff8, URZ, 0xc0, !UPT ;  /* 0xfffffff805057892 */ /* 0x000fe2000f8ec0ff */
[----:B------:R-:W-:Y:S01]  /*0800*/  LEA.HI.X R13, R0, UR21, R5, 0x3, P0 ;  /* 0x00000015000d7c11 */ /* 0x000fe200080f1c05 */
[----:B------:R-:W2:Y:S01]  /*0810*/  LDG.E.64.CONSTANT R16, desc[UR18][R16.64] ;  /* 0x0000001210107981 */ /* 0x000ea2000c1e9b00 */
[----:B------:R-:W-:Y:S01]  /*0820*/  IADD3 R0, P0, PT, R2, UR13, RZ ;  /* 0x0000000d02007c10 */ /* 0x000fe2000ff1e0ff */
[----:B------:R-:W-:Y:S02]  /*0830*/  ULOP3.LUT UR7, UR7, 0x7, URZ, 0xc0, !UPT ;  /* 0x0000000707077892 */ /* 0x000fe4000f8ec0ff */
[----:B------:R-:W-:Y:S01]  /*0840*/  UIADD3 UR5, UP1, UPT, UR5, UR10, URZ ;  /* 0x0000000a05057290 */ /* 0x000fe2000ff3e0ff */
[----:B------:R-:W-:Y:S01]  /*0850*/  IMAD.U32 R14, RZ, RZ, UR9 ;  /* 0x00000009ff0e7e24 */ /* 0x000fe2000f8e00ff */
[----:B------:R-:W3:Y:S01]  /*0860*/  LDG.E.64.CONSTANT R12, desc[UR18][R12.64] ;  /* 0x000000120c0c7981 */ /* 0x000ee2000c1e9b00 */
[----:B------:R-:W-:Y:S01]  /*0870*/  IMAD.U32 R15, RZ, RZ, UR12 ;  /* 0x0000000cff0f7e24 */ /* 0x000fe2000f8e00ff */
[----:B------:R-:W-:Y:S01]  /*0880*/  UIADD3.X UR7, UPT, UPT, UR7, UR11, URZ, UP1, !UPT ;  /* 0x0000000b07077290 */ /* 0x000fe20008ffe4ff */
[----:B------:R-:W-:Y:S01]  /*0890*/  IMAD.X R5, RZ, RZ, R23, P0 ;  /* 0x000000ffff057224 */ /* 0x000fe200000e0617 */
[----:B------:R-:W-:Y:S01]  /*08a0*/  LEA R8, P0, R0, UR20, 0x3 ;  /* 0x0000001400087c11 */ /* 0x000fe2000f8018ff */
[----:B------:R-:W-:-:S02]  /*08b0*/  IMAD.U32 R4, RZ, RZ, UR5 ;  /* 0x00000005ff047e24 */ /* 0x000fc4000f8e00ff */
[----:B------:R-:W3:Y:S01]  /*08c0*/  LDG.E.64.CONSTANT R14, desc[UR18][R14.64] ;  /* 0x000000120e0e7981 */ /* 0x000ee2000c1e9b00 */
[----:B------:R-:W-:Y:S01]  /*08d0*/  LEA.HI.X R9, R0, UR21, R5, 0x3, P0 ;  /* 0x0000001500097c11 */ /* 0x000fe200080f1c05 */
[----:B------:R-:W-:-:S05]  /*08e0*/  IMAD.U32 R5, RZ, RZ, UR7 ;  /* 0x00000007ff057e24 */ /* 0x000fca000f8e00ff */
[----:B------:R-:W4:Y:S04]  /*08f0*/  LDG.E.64.CONSTANT R8, desc[UR18][R8.64] ;  /* 0x0000001208087981 */ /* 0x000f28000c1e9b00 */
[----:B------:R-:W4:Y:S01]  /*0900*/  LDG.E.64.CONSTANT R4, desc[UR18][R4.64] ;  /* 0x0000001204047981 */ /* 0x000f22000c1e9b00 */
[----:B------:R-:W-:-:S04]  /*0910*/  UIADD3 UR26, UP1, UPT, UR4, 0x3, URZ ;  /* 0x00000003041a7890 */ /* 0x000fc8000ff3e0ff */
[----:B------:R-:W-:Y:S02]  /*0920*/  UIADD3.X UR17, UPT, UPT, URZ, UR6, URZ, UP1, !UPT ;  /* 0x00000006ff117290 */ /* 0x000fe40008ffe4ff */
[----:B------:R-:W-:Y:S02]  /*0930*/  USHF.L.U32 UR16, UR26, 0x3, URZ ;  /* 0x000000031a107899 */ /* 0x000fe400080006ff */
[----:B------:R-:W-:Y:S02]  /*0940*/  UIADD3 UR25, UP2, UPT, UR4, 0x4, URZ ;  /* 0x0000000404197890 */ /* 0x000fe4000ff5e0ff */
[----:B------:R-:W-:Y:S02]  /*0950*/  USHF.L.U64.HI UR17, UR26, 0x3, UR17 ;  /* 0x000000031a117899 */ /* 0x000fe40008010211 */
[----:B------:R-:W-:Y:S02]  /*0960*/  ULOP3.LUT UR16, UR16, 0xfffffff8, URZ, 0xc0, !UPT ;  /* 0xfffffff810107892 */ /* 0x000fe4000f8ec0ff */
[----:B------:R-:W-:-:S02]  /*0970*/  UIADD3 UR24, UP3, UPT, UR4, 0x5, URZ ;  /* 0x0000000504187890 */ /* 0x000fc4000ff7e0ff */
[----:B------:R-:W-:Y:S02]  /*0980*/  UIADD3 UR23, UP4, UPT, UR4, 0x6, URZ ;  /* 0x0000000604177890 */ /* 0x000fe4000ff9e0ff */
[----:B------:R-:W-:Y:S02]  /*0990*/  UIADD3 UR22, UP5, UPT, UR4, 0x7, URZ ;  /* 0x0000000704167890 */ /* 0x000fe4000ffbe0ff */
[----:B------:R-:W-:Y:S02]  /*09a0*/  UIADD3.X UR15, UPT, UPT, URZ, UR6, URZ, UP2, !UPT ;  /* 0x00000006ff0f7290 */ /* 0x000fe400097fe4ff */
[----:B------:R-:W-:Y:S02]  /*09b0*/  USHF.L.U32 UR14, UR25, 0x3, URZ ;  /* 0x00000003190e7899 */ /* 0x000fe400080006ff */
[----:B------:R-:W-:Y:S02]  /*09c0*/  ULOP3.LUT UR17, UR17, 0x7, URZ, 0xc0, !UPT ;  /* 0x0000000711117892 */ /* 0x000fe4000f8ec0ff */
[----:B------:R-:W-:-:S02]  /*09d0*/  UIADD3 UR16, UP1, UPT, UR16, UR10, URZ ;  /* 0x0000000a10107290 */ /* 0x000fc4000ff3e0ff */
[----:B------:R-:W-:Y:S02]  /*09e0*/  USHF.L.U32 UR12, UR24, 0x3, URZ ;  /* 0x00000003180c7899 */ /* 0x000fe400080006ff */
[----:B------:R-:W-:Y:S02]  /*09f0*/  USHF.L.U32 UR7, UR23, 0x3, URZ ;  /* 0x0000000317077899 */ /* 0x000fe400080006ff */
[----:B------:R-:W-:Y:S02]  /*0a00*/  USHF.L.U32 UR5, UR22, 0x3, URZ ;  /* 0x0000000316057899 */ /* 0x000fe400080006ff */
[----:B------:R-:W-:Y:S02]  /*0a10*/  USHF.L.U64.HI UR15, UR25, 0x3, UR15 ;  /* 0x00000003190f7899 */ /* 0x000fe4000801020f */
[----:B------:R-:W-:Y:S02]  /*0a20*/  ULOP3.LUT UR14, UR14, 0xfffffff8, URZ, 0xc0, !UPT ;  /* 0xfffffff80e0e7892 */ /* 0x000fe4000f8ec0ff */
[----:B------:R-:W-:-:S02]  /*0a30*/  UIADD3.X UR17, UPT, UPT, UR17, UR11, URZ, UP1, !UPT ;  /* 0x0000000b11117290 */ /* 0x000fc40008ffe4ff */
[----:B------:R-:W-:Y:S02]  /*0a40*/  ULOP3.LUT UR12, UR12, 0xfffffff8, URZ, 0xc0, !UPT ;  /* 0xfffffff80c0c7892 */ /* 0x000fe4000f8ec0ff */
[----:B------:R-:W-:Y:S01]  /*0a50*/  ULOP3.LUT UR7, UR7, 0xfffffff8, URZ, 0xc0, !UPT ;  /* 0xfffffff807077892 */ /* 0x000fe2000f8ec0ff */
[----:B------:R-:W-:Y:S01]  /*0a60*/  IADD3 R0, P0, PT, R2, UR25, RZ ;  /* 0x0000001902007c10 */ /* 0x000fe2000ff1e0ff */
[----:B------:R-:W-:Y:S02]  /*0a70*/  ULOP3.LUT UR5, UR5, 0xfffffff8, URZ, 0xc0, !UPT ;  /* 0xfffffff805057892 */ /* 0x000fe4000f8ec0ff */
[----:B------:R-:W-:Y:S02]  /*0a80*/  UIADD3.X UR13, UPT, UPT, URZ, UR6, URZ, UP3, !UPT ;  /* 0x00000006ff0d7290 */ /* 0x000fe40009ffe4ff */
[----:B------:R-:W-:Y:S02]  /*0a90*/  ULOP3.LUT UR15, UR15, 0x7, URZ, 0xc0, !UPT ;  /* 0x000000070f0f7892 */ /* 0x000fe4000f8ec0ff */
[----:B------:R-:W-:-:S02]  /*0aa0*/  UIADD3 UR14, UP2, UPT, UR14, UR10, URZ ;  /* 0x0000000a0e0e7290 */ /* 0x000fc4000ff5e0ff */
[----:B------:R-:W-:Y:S02]  /*0ab0*/  UIADD3.X UR9, UPT, UPT, URZ, UR6, URZ, UP4, !UPT ;  /* 0x00000006ff097290 */ /* 0x000fe4000a7fe4ff */
[----:B------:R-:W-:Y:S02]  /*0ac0*/  UIADD3 UR12, UP3, UPT, UR12, UR10, URZ ;  /* 0x0000000a0c0c7290 */ /* 0x000fe4000ff7e0ff */
[----:B------:R-:W-:Y:S02]  /*0ad0*/  UIADD3 UR7, UP4, UPT, UR7, UR10, URZ ;  /* 0x0000000a07077290 */ /* 0x000fe4000ff9e0ff */
[----:B------:R-:W-:Y:S02]  /*0ae0*/  UIADD3 UR10, UP1, UPT, UR5, UR10, URZ ;  /* 0x0000000a050a7290 */ /* 0x000fe4000ff3e0ff */
[----:B------:R-:W-:Y:S02]  /*0af0*/  USHF.L.U64.HI UR13, UR24, 0x3, UR13 ;  /* 0x00000003180d7899 */ /* 0x000fe4000801020d */
[----:B------:R-:W-:-:S02]  /*0b00*/  UIADD3.X UR5, UPT, UPT, UR15, UR11, URZ, UP2, !UPT ;  /* 0x0000000b0f057290 */ /* 0x000fc400097fe4ff */
[----:B------:R-:W-:Y:S02]  /*0b10*/  ULOP3.LUT UR13, UR13, 0x7, URZ, 0xc0, !UPT ;  /* 0x000000070d0d7892 */ /* 0x000fe4000f8ec0ff */
[----:B------:R-:W-:Y:S02]  /*0b20*/  USHF.L.U64.HI UR9, UR23, 0x3, UR9 ;  /* 0x0000000317097899 */ /* 0x000fe40008010209 */
[----:B------:R-:W-:Y:S02]  /*0b30*/  UIADD3.X UR6, UPT, UPT, URZ, UR6, URZ, UP5, !UPT ;  /* 0x00000006ff067290 */ /* 0x000fe4000affe4ff */
[----:B------:R-:W-:Y:S02]  /*0b40*/  ULOP3.LUT UR9, UR9, 0x7, URZ, 0xc0, !UPT ;  /* 0x0000000709097892 */ /* 0x000fe4000f8ec0ff */
[----:B------:R-:W-:Y:S01]  /*0b50*/  USHF.L.U64.HI UR6, UR22, 0x3, UR6 ;  /* 0x0000000316067899 */ /* 0x000fe20008010206 */
[----:B------:R-:W-:-:S03]  /*0b60*/  IMAD.U32 R24, RZ, RZ, UR7 ;  /* 0x00000007ff187e24 */ /* 0x000fc6000f8e00ff */
[----:B------:R-:W-:Y:S01]  /*0b70*/  ULOP3.LUT UR6, UR6, 0x7, URZ, 0xc0, !UPT ;  /* 0x0000000706067892 */ /* 0x000fe2000f8ec0ff */
[----:B------:R-:W-:Y:S01]  /*0b80*/  IMAD.U32 R28, RZ, RZ, UR10 ;  /* 0x0000000aff1c7e24 */ /* 0x000fe2000f8e00ff */
[----:B--2---:R-:W-:Y:S01]  /*0b90*/  DFMA R16, R10, R16, R6 ;  /* 0x000000100a10722b */ /* 0x004fe20000000006 */
[----:B------:R-:W-:-:S05]  /*0ba0*/  IADD3 R7, P1, PT, R2, UR26, RZ ;  /* 0x0000001a02077c10 */ /* 0x000fca000ff3e0ff */
[----:B------:R-:W-:Y:S01]  /*0bb0*/  IMAD.X R18, RZ, RZ, R23, P1 ;  /* 0x000000ffff127224 */ /* 0x000fe200008e0617 */
[----:B------:R-:W-:Y:S01]  /*0bc0*/  LEA R6, P1, R7, UR20, 0x3 ;  /* 0x0000001407067c11 */ /* 0x000fe2000f8218ff */
[----:B---3--:R-:W-:-:S03]  /*0bd0*/  DFMA R12, R12, R14, R16 ;  /* 0x0000000e0c0c722b */ /* 0x008fc60000000010 */
[----:B------:R-:W-:Y:S01]  /*0be0*/  LEA.HI.X R7, R7, UR21, R18, 0x3, P1 ;  /* 0x0000001507077c11 */ /* 0x000fe200088f1c12 */
[----:B------:R-:W-:Y:S01]  /*0bf0*/  IMAD.X R11, RZ, RZ, R23, P0 ;  /* 0x000000ffff0b7224 */ /* 0x000fe200000e0617 */
[----:B------:R-:W-:-:S03]  /*0c00*/  LEA R10, P0, R0, UR20, 0x3 ;  /* 0x00000014000a7c11 */ /* 0x000fc6000f8018ff */
[----:B----4-:R-:W-:Y:S01]  /*0c10*/  DFMA R4, R8, R4, R12 ;  /* 0x000000040804722b */ /* 0x010fe2000000000c */
[----:B------:R-:W-:Y:S01]  /*0c20*/  IADD3 R14, P1, PT, R2, UR24, RZ ;  /* 0x00000018020e7c10 */ /* 0x000fe2000ff3e0ff */
[----:B------:R-:W-:Y:S01]  /*0c30*/  IMAD.U32 R8, RZ, RZ, UR16 ;  /* 0x00000010ff087e24 */ /* 0x000fe2000f8e00ff */
[----:B------:R-:W2:Y:S01]  /*0c40*/  LDG.E.64.CONSTANT R6, desc[UR18][R6.64] ;  /* 0x0000001206067981 */ /* 0x000ea2000c1e9b00 */
[----:B------:R-:W-:Y:S01]  /*0c50*/  IMAD.U32 R9, RZ, RZ, UR17 ;  /* 0x00000011ff097e24 */ /* 0x000fe2000f8e00ff */
[----:B------:R-:W-:Y:S01]  /*0c60*/  LEA.HI.X R11, R0, UR21, R11, 0x3, P0 ;  /* 0x00000015000b7c11 */ /* 0x000fe200080f1c0b */
[----:B------:R-:W-:Y:S02]  /*0c70*/  IMAD.U32 R12, RZ, RZ, UR14 ;  /* 0x0000000eff0c7e24 */ /* 0x000fe4000f8e00ff */
[----:B------:R-:W-:Y:S02]  /*0c80*/  IMAD.U32 R13, RZ, RZ, UR5 ;  /* 0x00000005ff0d7e24 */ /* 0x000fe4000f8e00ff */
[----:B------:R-:W2:Y:S01]  /*0c90*/  LDG.E.64.CONSTANT R8, desc[UR18][R8.64] ;  /* 0x0000001208087981 */ /* 0x000ea2000c1e9b00 */
[----:B------:R-:W-:Y:S01]  /*0ca0*/  UIADD3.X UR5, UPT, UPT, UR13, UR11, URZ, UP3, !UPT ;  /* 0x0000000b0d057290 */ /* 0x000fe20009ffe4ff */
[----:B------:R-:W-:Y:S01]  /*0cb0*/  IADD3 R0, P0, PT, R2, UR23, RZ ;  /* 0x0000001702007c10 */ /* 0x000fe2000ff1e0ff */
[----:B------:R-:W-:Y:S01]  /*0cc0*/  IMAD.X R17, RZ, RZ, R23, P1 ;  /* 0x000000ffff117224 */ /* 0x000fe200008e0617 */
[----:B------:R-:W-:Y:S01]  /*0cd0*/  LEA R16, P1, R14, UR20, 0x3 ;  /* 0x000000140e107c11 */ /* 0x000fe2000f8218ff */
[----:B------:R-:W3:Y:S01]  /*0ce0*/  LDG.E.64.CONSTANT R10, desc[UR18][R10.64] ;  /* 0x000000120a0a7981 */ /* 0x000ee2000c1e9b00 */
[----:B------:R-:W-:-:S03]  /*0cf0*/  IMAD.U32 R18, RZ, RZ, UR12 ;  /* 0x0000000cff127e24 */ /* 0x000fc6000f8e00ff */
[----:B------:R-:W3:Y:S01]  /*0d00*/  LDG.E.64.CONSTANT R12, desc[UR18][R12.64] ;  /* 0x000000120c0c7981 */ /* 0x000ee2000c1e9b00 */
[----:B------:R-:W-:Y:S01]  /*0d10*/  IMAD.X R15, RZ, RZ, R23, P0 ;  /* 0x000000ffff0f7224 */ /* 0x000fe200000e0617 */
[----:B------:R-:W-:Y:S01]  /*0d20*/  LEA.HI.X R17, R14, UR21, R17, 0x3, P1 ;  /* 0x000000150e117c11 */ /* 0x000fe200088f1c11 */
[----:B------:R-:W-:Y:S01]  /*0d30*/  IMAD.U32 R19, RZ, RZ, UR5 ;  /* 0x00000005ff137e24 */ /* 0x000fe2000f8e00ff */
[----:B------:R-:W-:Y:S01]  /*0d40*/  LEA R26, P0, R0, UR20, 0x3 ;  /* 0x00000014001a7c11 */ /* 0x000fe2000f8018ff */
[----:B------:R-:W-:-:S03]  /*0d50*/  UIADD3.X UR5, UPT, UPT, UR9, UR11, URZ, UP4, !UPT ;  /* 0x0000000b09057290 */ /* 0x000fc6000a7fe4ff */
[----:B------:R-:W-:Y:S01]  /*0d60*/  LEA.HI.X R27, R0, UR21, R15, 0x3, P0 ;  /* 0x00000015001b7c11 */ /* 0x000fe200080f1c0f */
[----:B------:R-:W4:Y:S01]  /*0d70*/  LDG.E.64.CONSTANT R16, desc[UR18][R16.64] ;  /* 0x0000001210107981 */ /* 0x000f22000c1e9b00 */
[----:B------:R-:W-:Y:S01]  /*0d80*/  IADD3 R0, P0, PT, R2, UR22, RZ ;  /* 0x0000001602007c10 */ /* 0x000fe2000ff1e0ff */
[----:B------:R-:W-:Y:S02]  /*0d90*/  IMAD.U32 R25, RZ, RZ, UR5 ;  /* 0x00000005ff197e24 */ /* 0x000fe4000f8e00ff */
[----:B------:R-:W4:Y:S01]  /*0da0*/  LDG.E.64.CONSTANT R18, desc[UR18][R18.64] ;  /* 0x0000001212127981 */ /* 0x000f22000c1e9b00 */
[----:B------:R-:W-:Y:S01]  /*0db0*/  UIADD3.X UR11, UPT, UPT, UR6, UR11, URZ, UP1, !UPT ;  /* 0x0000000b060b7290 */ /* 0x000fe20008ffe4ff */
[----:B------:R-:W-:Y:S01]  /*0dc0*/  IMAD.X R15, RZ, RZ, R23, P0 ;  /* 0x000000ffff0f7224 */ /* 0x000fe200000e0617 */
[C---:B------:R-:W-:Y:S01]  /*0dd0*/  LEA R14, P0, R0.reuse, UR20, 0x3 ;  /* 0x00000014000e7c11 */ /* 0x040fe2000f8018ff */
[----:B------:R-:W5:Y:S04]  /*0de0*/  LDG.E.64.CONSTANT R26, desc[UR18][R26.64] ;  /* 0x000000121a1a7981 */ /* 0x000f68000c1e9b00 */
[----:B------:R-:W5:Y:S01]  /*0df0*/  LDG.E.64.CONSTANT R24, desc[UR18][R24.64] ;  /* 0x0000001218187981 */ /* 0x000f62000c1e9b00 */
[----:B------:R-:W-:Y:S01]  /*0e00*/  LEA.HI.X R15, R0, UR21, R15, 0x3, P0 ;  /* 0x00000015000f7c11 */ /* 0x000fe200080f1c0f */
[----:B------:R-:W-:-:S05]  /*0e10*/  IMAD.U32 R29, RZ, RZ, UR11 ;  /* 0x0000000bff1d7e24 */ /* 0x000fca000f8e00ff */
[----:B------:R-:W5:Y:S04]  /*0e20*/  LDG.E.64.CONSTANT R14, desc[UR18][R14.64] ;  /* 0x000000120e0e7981 */ /* 0x000f68000c1e9b00 */
[----:B------:R-:W5:Y:S01]  /*0e30*/  LDG.E.64.CONSTANT R28, desc[UR18][R28.64] ;  /* 0x000000121c1c7981 */ /* 0x000f62000c1e9b00 */
[----:B------:R-:W-:Y:S01]  /*0e40*/  UIADD3 UR4, UPT, UPT, UR4, 0x8, URZ ;  /* 0x0000000804047890 */ /* 0x000fe2000fffe0ff */
[----:B------:R-:W-:Y:S01]  /*0e50*/  UMOV UR6, URZ ;  /* 0x000000ff00067c82 */ /* 0x000fe20008000000 */
[----:B--2---:R-:W-:-:S08]  /*0e60*/  DFMA R4, R6, R8, R4 ;  /* 0x000000080604722b */ /* 0x004fd00000000004 */
[----:B---3--:R-:W-:-:S08]  /*0e70*/  DFMA R4, R10, R12, R4 ;  /* 0x0000000c0a04722b */ /* 0x008fd00000000004 */
[----:B----4-:R-:W-:-:S08]  /*0e80*/  DFMA R4, R16, R18, R4 ;  /* 0x000000121004722b */ /* 0x010fd00000000004 */
[----:B-----5:R-:W-:-:S08]  /*0e90*/  DFMA R4, R26, R24, R4 ;  /* 0x000000181a04722b */ /* 0x020fd00000000004 */
[----:B------:R-:W-:-:S11]  /*0ea0*/  DFMA R6, R14, R28, R4 ;  /* 0x0000001c0e06722b */ /* 0x000fd60000000004 */
.L_x_20:
[----:B------:R-:W-:Y:S05]  /*0eb0*/  BRA.U !UP0, `(.L_x_19) ;  /* 0x0000000508787547 */ /* 0x000fea000b800000 */
[----:B------:R-:W-:Y:S02]  /*0ec0*/  UISETP.GE.U32.AND UP1, UPT, UR27, 0x4, UPT ;  /* 0x000000041b00788c */ /* 0x000fe4000bf26070 */
[----:B------:R-:W-:Y:S02]  /*0ed0*/  ULOP3.LUT UR8, UR8, 0x3, URZ, 0xc0, !UPT ;  /* 0x0000000308087892 */ /* 0x000fe4000f8ec0ff */
[----:B------:R-:W-:Y:S02]  /*0ee0*/  UISETP.GE.U32.AND.EX UP1, UPT, URZ, URZ, UPT, UP1 ;  /* 0x000000ffff00728c */ /* 0x000fe4000bf26110 */
[----:B------:R-:W-:Y:S01]  /*0ef0*/  UISETP.NE.U32.AND UP0, UPT, UR8, URZ, UPT ;  /* 0x000000ff0800728c */ /* 0x000fe2000bf05070 */
[----:B------:R-:W-:Y:S01]  /*0f00*/  UMOV UR5, URZ ;  /* 0x000000ff00057c82 */ /* 0x000fe20008000000 */
[----:B------:R-:W1:Y:S01]  /*0f10*/  LDCU.64 UR16, c[0x0][0x390] ;  /* 0x00007200ff1077ac */ /* 0x000e620008000a00 */
[----:B------:R-:W2:Y:S01]  /*0f20*/  LDCU.64 UR20, c[0x0][0x380] ;  /* 0x00007000ff1477ac */ /* 0x000ea20008000a00 */
[----:B------:R-:W-:-:S03]  /*0f30*/  UISETP.NE.AND.EX UP0, UPT, UR5, URZ, UPT, UP0 ;  /* 0x000000ff0500728c */ /* 0x000fc6000bf05300 */
[----:B------:R-:W-:Y:S08]  /*0f40*/  BRA.U !UP1, `(.L_x_21) ;  /* 0x0000000509087547 */ /* 0x000ff0000b800000 */
[----:B------:R-:W3:Y:S01]  /*0f50*/  LDCU.64 UR10, c[0x0][0x390] ;  /* 0x00007200ff0a77ac */ /* 0x000ee20008000a00 */
[----:B------:R-:W-:Y:S01]  /*0f60*/  IADD3 R0, P0, PT, R2, UR4, RZ ;  /* 0x0000000402007c10 */ /* 0x000fe2000ff1e0ff */
[----:B------:R-:W4:Y:S03]  /*0f70*/  LDCU.64 UR22, c[0x0][0x380] ;  /* 0x00007000ff1677ac */ /* 0x000f260008000a00 */
[----:B------:R-:W-:Y:S01]  /*0f80*/  IADD3.X R5, PT, PT, R23, UR6, RZ, P0, !PT ;  /* 0x0000000617057c10 */ /* 0x000fe200087fe4ff */
[----:B------:R-:W-:Y:S02]  /*0f90*/  UIADD3 UR25, UP2, UPT, UR4, 0x1, URZ ;  /* 0x0000000104197890 */ /* 0x000fe4000ff5e0ff */
[----:B------:R-:W-:Y:S02]  /*0fa0*/  UIADD3 UR26, UP3, UPT, UR4, 0x2, URZ ;  /* 0x00000002041a7890 */ /* 0x000fe4000ff7e0ff */
[----:B------:R-:W-:-:S02]  /*0fb0*/  UIADD3 UR27, UP4, UPT, UR4, 0x3, URZ ;  /* 0x00000003041b7890 */ /* 0x000fc4000ff9e0ff */
[----:B------:R-:W-:Y:S02]  /*0fc0*/  UIADD3.X UR7, UPT, UPT, URZ, UR6, URZ, UP2, !UPT ;  /* 0x00000006ff077290 */ /* 0x000fe400097fe4ff */
[----:B------:R-:W-:Y:S02]  /*0fd0*/  USHF.L.U32 UR9, UR25, 0x3, URZ ;  /* 0x0000000319097899 */ /* 0x000fe400080006ff */
[----:B---3--:R-:W-:Y:S02]  /*0fe0*/  ULEA UR24, UP1, UR4, UR10, 0x3 ;  /* 0x0000000a04187291 */ /* 0x008fe4000f8218ff */
[----:B------:R-:W-:Y:S01]  /*0ff0*/  UIADD3.X UR12, UPT, UPT, URZ, UR6, URZ, UP3, !UPT ;  /* 0x00000006ff0c7290 */ /* 0x000fe20009ffe4ff */
[C---:B----4-:R-:W-:Y:S01]  /*1000*/  LEA R10, P0, R0.reuse, UR22, 0x3 ;  /* 0x00000016000a7c11 */ /* 0x050fe2000f8018ff */
[----:B------:R-:W-:Y:S02]  /*1010*/  UIADD3.X UR14, UPT, UPT, URZ, UR6, URZ, UP4, !UPT ;  /* 0x00000006ff0e7290 */ /* 0x000fe4000a7fe4ff */
[----:B------:R-:W-:Y:S01]  /*1020*/  IMAD.U32 R12, RZ, RZ, UR24 ;  /* 0x00000018ff0c7e24 */ /* 0x000fe2000f8e00ff */
[----:B------:R-:W-:Y:S01]  /*1030*/  ULEA.HI.X UR6, UR4, UR11, UR6, 0x3, UP1 ;  /* 0x0000000b04067291 */ /* 0x000fe200088f1c06 */
[----:B------:R-:W-:Y:S01]  /*1040*/  LEA.HI.X R11, R0, UR23, R5, 0x3, P0 ;  /* 0x00000017000b7c11 */ /* 0x000fe200080f1c05 */
[----:B------:R-:W-:Y:S01]  /*1050*/  USHF.L.U64.HI UR7, UR25, 0x3, UR7 ;  /* 0x0000000319077899 */ /* 0x000fe20008010207 */
[C---:B------:R-:W-:Y:S01]  /*1060*/  IADD3 R8, P0, PT, R2.reuse, UR26, RZ ;  /* 0x0000001a02087c10 */ /* 0x040fe2000ff1e0ff */
[----:B------:R-:W-:Y:S01]  /*1070*/  ULOP3.LUT UR9, UR9, 0xfffffff8, URZ, 0xc0, !UPT ;  /* 0xfffffff809097892 */ /* 0x000fe2000f8ec0ff */
[----:B------:R-:W-:Y:S01]  /*1080*/  IADD3 R0, P1, PT, R2, UR25, RZ ;  /* 0x0000001902007c10 */ /* 0x000fe2000ff3e0ff */
[----:B------:R-:W-:Y:S01]  /*1090*/  USHF.L.U32 UR13, UR26, 0x3, URZ ;  /* 0x000000031a0d7899 */ /* 0x000fe200080006ff */
[----:B------:R-:W-:Y:S01]  /*10a0*/  IMAD.U32 R13, RZ, RZ, UR6 ;  /* 0x00000006ff0d7e24 */ /* 0x000fe2000f8e00ff */
[----:B------:R-:W-:Y:S01]  /*10b0*/  ULOP3.LUT UR7, UR7, 0x7, URZ, 0xc0, !UPT ;  /* 0x0000000707077892 */ /* 0x000fe2000f8ec0ff */
[--C-:B------:R-:W-:Y:S01]  /*10c0*/  IMAD.X R9, RZ, RZ, R23.reuse, P0 ;  /* 0x000000ffff097224 */ /* 0x100fe200000e0617 */
[----:B------:R-:W-:Y:S01]  /*10d0*/  UIADD3 UR9, UP1, UPT, UR9, UR10, URZ ;  /* 0x0000000a09097290 */ /* 0x000fe2000ff3e0ff */
[----:B------:R-:W-:Y:S01]  /*10e0*/  IMAD.X R5, RZ, RZ, R23, P1 ;  /* 0x000000ffff057224 */ /* 0x000fe200008e0617 */
[----:B------:R-:W-:Y:S01]  /*10f0*/  USHF.L.U64.HI UR12, UR26, 0x3, UR12 ;  /* 0x000000031a0c7899 */ /* 0x000fe2000801020c */
[----:B------:R-:W-:Y:S01]  /*1100*/  LEA R16, P0, R8, UR22, 0x3 ;  /* 0x0000001608107c11 */ /* 0x000fe2000f8018ff */
[----:B------:R-:W-:Y:S01]  /*1110*/  ULOP3.LUT UR13, UR13, 0xfffffff8, URZ, 0xc0, !UPT ;  /* 0xfffffff80d0d7892 */ /* 0x000fe2000f8ec0ff */
[----:B------:R-:W-:Y:S01]  /*1120*/  LEA R4, P1, R0, UR22, 0x3 ;  /* 0x0000001600047c11 */ /* 0x000fe2000f8218ff */
[----:B------:R-:W-:Y:S01]  /*1130*/  UIADD3.X UR7, UPT, UPT, UR7, UR11, URZ, UP1, !UPT ;  /* 0x0000000b07077290 */ /* 0x000fe20008ffe4ff */
[----:B0-----:R-:W3:Y:S01]  /*1140*/  LDG.E.64.CONSTANT R10, desc[UR18][R10.64] ;  /* 0x000000120a0a7981 */ /* 0x001ee2000c1e9b00 */
[----:B------:R-:W-:Y:S01]  /*1150*/  USHF.L.U32 UR15, UR27, 0x3, URZ ;  /* 0x000000031b0f7899 */ /* 0x000fe200080006ff */
[----:B------:R-:W-:Y:S01]  /*1160*/  LEA.HI.X R17, R8, UR23, R9, 0x3, P0 ;  /* 0x0000001708117c11 */ /* 0x000fe200080f1c09 */
[----:B------:R-:W-:Y:S01]  /*1170*/  ULOP3.LUT UR12, UR12, 0x7, URZ, 0xc0, !UPT ;  /* 0x000000070c0c7892 */ /* 0x000fe2000f8ec0ff */
[----:B------:R-:W3:Y:S01]  /*1180*/  LDG.E.64.CONSTANT R12, desc[UR18][R12.64] ;  /* 0x000000120c0c7981 */ /* 0x000ee2000c1e9b00 */
[----:B------:R-:W-:Y:S01]  /*1190*/  UIADD3 UR13, UP2, UPT, UR13, UR10, URZ ;  /* 0x0000000a0d0d7290 */ /* 0x000fe2000ff5e0ff */
[----:B------:R-:W-:Y:S01]  /*11a0*/  LEA.HI.X R5, R0, UR23, R5, 0x3, P1 ;  /* 0x0000001700057c11 */ /* 0x000fe200088f1c05 */
[----:B------:R-:W-:Y:S01]  /*11b0*/  IMAD.U32 R8, RZ, RZ, UR9 ;  /* 0x00000009ff087e24 */ /* 0x000fe2000f8e00ff */
[----:B------:R-:W-:Y:S01]  /*11c0*/  USHF.L.U64.HI UR14, UR27, 0x3, UR14 ;  /* 0x000000031b0e7899 */ /* 0x000fe2000801020e */
[----:B------:R-:W-:Y:S01]  /*11d0*/  IMAD.U32 R9, RZ, RZ, UR7 ;  /* 0x00000007ff097e24 */ /* 0x000fe2000f8e00ff */
[----:B------:R-:W-:Y:S01]  /*11e0*/  ULOP3.LUT UR15, UR15, 0xfffffff8, URZ, 0xc0, !UPT ;  /* 0xfffffff80f0f7892 */ /* 0x000fe2000f8ec0ff */
[----:B------:R-:W-:Y:S01]  /*11f0*/  IADD3 R0, P0, PT, R2, UR27, RZ ;  /* 0x0000001b02007c10 */ /* 0x000fe2000ff1e0ff */
[----:B------:R-:W-:Y:S01]  /*1200*/  UIADD3.X UR12, UPT, UPT, UR12, UR11, URZ, UP2, !UPT ;  /* 0x0000000b0c0c7290 */ /* 0x000fe200097fe4ff */
[----:B------:R-:W4:Y:S01]  /*1210*/  LDG.E.64.CONSTANT R4, desc[UR18][R4.64] ;  /* 0x0000001204047981 */ /* 0x000f22000c1e9b00 */
[----:B------:R-:W-:-:S02]  /*1220*/  ULOP3.LUT UR14, UR14, 0x7, URZ, 0xc0, !UPT ;  /* 0x000000070e0e7892 */ /* 0x000fc4000f8ec0ff */
[----:B------:R-:W-:Y:S01]  /*1230*/  UIADD3 UR15, UP1, UPT, UR15, UR10, URZ ;  /* 0x0000000a0f0f7290 */ /* 0x000fe2000ff3e0ff */
[----:B------:R-:W4:Y:S01]  /*1240*/  LDG.E.64.CONSTANT R8, desc[UR18][R8.64] ;  /* 0x0000001208087981 */ /* 0x000f22000c1e9b00 */
[----:B------:R-:W-:Y:S02]  /*1250*/  IMAD.U32 R18, RZ, RZ, UR13 ;  /* 0x0000000dff127e24 */ /* 0x000fe4000f8e00ff */
[----:B------:R-:W-:Y:S01]  /*1260*/  IMAD.U32 R19, RZ, RZ, UR12 ;  /* 0x0000000cff137e24 */ /* 0x000fe2000f8e00ff */
[----:B------:R-:W-:Y:S01]  /*1270*/  UIADD3.X UR14, UPT, UPT, UR14, UR11, URZ, UP1, !UPT ;  /* 0x0000000b0e0e7290 */ /* 0x000fe20008ffe4ff */
[----:B------:R-:W-:Y:S01]  /*1280*/  IMAD.X R15, RZ, RZ, R23, P0 ;  /* 0x000000ffff0f7224 */ /* 0x000fe200000e0617 */
[----:B------:R-:W-:Y:S01]  /*1290*/  LEA R14, P0, R0, UR22, 0x3 ;  /* 0x00000016000e7c11 */ /* 0x000fe2000f8018ff */
[----:B------:R-:W5:Y:S01]  /*12a0*/  LDG.E.64.CONSTANT R16, desc[UR18][R16.64] ;  /* 0x0000001210107981 */ /* 0x000f62000c1e9b00 */
[----:B------:R-:W-:-:S03]  /*12b0*/  IMAD.U32 R24, RZ, RZ, UR15 ;  /* 0x0000000fff187e24 */ /* 0x000fc6000f8e00ff */
[----:B------:R-:W5:Y:S01]  /*12c0*/  LDG.E.64.CONSTANT R18, desc[UR18][R18.64] ;  /* 0x0000001212127981 */ /* 0x000f62000c1e9b00 */
[----:B------:R-:W-:Y:S01]  /*12d0*/  LEA.HI.X R15, R0, UR23, R15, 0x3, P0 ;  /* 0x00000017000f7c11 */ /* 0x000fe200080f1c0f */
[----:B------:R-:W-:-:S05]  /*12e0*/  IMAD.U32 R25, RZ, RZ, UR14 ;  /* 0x0000000eff197e24 */ /* 0x000fca000f8e00ff */
[----:B------:R-:W2:Y:S04]  /*12f0*/  LDG.E.64.CONSTANT R14, desc[UR18][R14.64] ;  /* 0x000000120e0e7981 */ /* 0x000ea8000c1e9b00 */
[----:B------:R-:W2:Y:S01]  /*1300*/  LDG.E.64.CONSTANT R24, desc[UR18][R24.64] ;  /* 0x0000001218187981 */ /* 0x000ea2000c1e9b00 */
[----:B------:R-:W-:Y:S01]  /*1310*/  UIADD3 UR4, UPT, UPT, UR4, 0x4, URZ ;  /* 0x0000000404047890 */ /* 0x000fe2000fffe0ff */
[----:B------:R-:W-:Y:S01]  /*1320*/  UMOV UR6, URZ ;  /* 0x000000ff00067c82 */ /* 0x000fe20008000000 */
[----:B---3--:R-:W-:-:S08]  /*1330*/  DFMA R10, R10, R12, R6 ;  /* 0x0000000c0a0a722b */ /* 0x008fd00000000006 */
[----:B----4-:R-:W-:-:S08]  /*1340*/  DFMA R4, R4, R8, R10 ;  /* 0x000000080404722b */ /* 0x010fd0000000000a */
[----:B-----5:R-:W-:-:S08]  /*1350*/  DFMA R4, R16, R18, R4 ;  /* 0x000000121004722b */ /* 0x020fd00000000004 */
[----:B--2---:R-:W-:-:S11]  /*1360*/  DFMA R6, R14, R24, R4 ;  /* 0x000000180e06722b */ /* 0x004fd60000000004 */
.L_x_21:
[----:B------:R-:W-:Y:S05]  /*1370*/  BRA.U !UP0, `(.L_x_19) ;  /* 0x0000000108487547 */ /* 0x000fea000b800000 */
.L_x_22:
[----:B-1----:R-:W-:Y:S02]  /*1380*/  ULEA UR7, UP0, UR4, UR16, 0x3 ;  /* 0x0000001004077291 */ /* 0x002fe4000f8018ff */
[----:B------:R-:W-:Y:S02]  /*1390*/  IADD3 R0, P0, PT, R2, UR4, RZ ;  /* 0x0000000402007c10 */ /* 0x000fe4000ff1e0ff */
[----:B------:R-:W-:Y:S02]  /*13a0*/  ULEA.HI.X UR9, UR4, UR17, UR6, 0x3, UP0 ;  /* 0x0000001104097291 */ /* 0x000fe400080f1c06 */
[----:B------:R-:W-:Y:S01]  /*13b0*/  IADD3.X R5, PT, PT, R23, UR6, RZ, P0, !PT ;  /* 0x0000000617057c10 */ /* 0x000fe200087fe4ff */
[----:B------:R-:W-:Y:S01]  /*13c0*/  IMAD.U32 R8, RZ, RZ, UR7 ;  /* 0x00000007ff087e24 */ /* 0x000fe2000f8e00ff */
[----:B--2---:R-:W-:Y:S02]  /*13d0*/  LEA R4, P0, R0, UR20, 0x3 ;  /* 0x0000001400047c11 */ /* 0x004fe4000f8018ff */
[----:B------:R-:W-:-:S02]  /*13e0*/  IMAD.U32 R9, RZ, RZ, UR9 ;  /* 0x00000009ff097e24 */ /* 0x000fc4000f8e00ff */
[----:B------:R-:W-:-:S04]  /*13f0*/  LEA.HI.X R5, R0, UR21, R5, 0x3, P0 ;  /* 0x0000001500057c11 */ /* 0x000fc800080f1c05 */
[----:B0-----:R-:W2:Y:S04]  /*1400*/  LDG.E.64.CONSTANT R8, desc[UR18][R8.64] ;  /* 0x0000001208087981 */ /* 0x001ea8000c1e9b00 */
[----:B------:R-:W2:Y:S01]  /*1410*/  LDG.E.64.CONSTANT R4, desc[UR18][R4.64] ;  /* 0x0000001204047981 */ /* 0x000ea2000c1e9b00 */
[----:B------:R-:W-:-:S04]  /*1420*/  UIADD3 UR8, UP0, UPT, UR8, -0x1, URZ ;  /* 0xffffffff08087890 */ /* 0x000fc8000ff1e0ff */
[----:B------:R-:W-:Y:S02]  /*1430*/  UIADD3.X UR5, UPT, UPT, UR5, -0x1, URZ, UP0, !UPT ;  /* 0xffffffff05057890 */ /* 0x000fe400087fe4ff */
[----:B------:R-:W-:-:S04]  /*1440*/  UISETP.NE.U32.AND UP0, UPT, UR8, URZ, UPT ;  /* 0x000000ff0800728c */ /* 0x000fc8000bf05070 */
[----:B------:R-:W-:Y:S02]  /*1450*/  UISETP.NE.AND.EX UP0, UPT, UR5, URZ, UPT, UP0 ;  /* 0x000000ff0500728c */ /* 0x000fe4000bf05300 */
[----:B------:R-:W-:Y:S01]  /*1460*/  UIADD3 UR4, UPT, UPT, UR4, 0x1, URZ ;  /* 0x0000000104047890 */ /* 0x000fe2000fffe0ff */
[----:B------:R-:W-:Y:S01]  /*1470*/  UMOV UR6, URZ ;  /* 0x000000ff00067c82 */ /* 0x000fe20008000000 */
[----:B--2---:R-:W-:-:S05]  /*1480*/  DFMA R6, R4, R8, R6 ;  /* 0x000000080406722b */ /* 0x004fca0000000006 */
[----:B------:R-:W-:Y:S06]  /*1490*/  BRA.U UP0, `(.L_x_22) ;  /* 0xfffffffd00b87547 */ /* 0x000fec000b83ffff */
.L_x_19:
[----:B------:R-:W3:Y:S01]  /*14a0*/  LDCU.64 UR4, c[0x0][0x390] ;  /* 0x00007200ff0477ac */ /* 0x000ee20008000a00 */
[----:B------:R-:W-:Y:S01]  /*14b0*/  IMAD.SHL.U32 R0, R21, 0x8, RZ ;  /* 0x0000000815007824 */ /* 0x000fe200078e00ff */
[----:B------:R-:W-:Y:S01]  /*14c0*/  SHF.R.U32.HI R21, RZ, 0x1d, R21 ;  /* 0x0000001dff157819 */ /* 0x000fe20000011615 */
[----:B------:R-:W4:Y:S08]  /*14d0*/  LDC R12, c[0x0][0x3a4] ;  /* 0x0000e900ff0c7b82 */ /* 0x000f300000000800 */
[----:B------:R-:W1:Y:S01]  /*14e0*/  LDC.64 R10, c[0x0][0x3a0] ;  /* 0x0000e800ff0a7b82 */ /* 0x000e620000000a00 */
[----:B---3--:R-:W-:-:S04]  /*14f0*/  IADD3 R2, P0, PT, R0, UR4, RZ ;  /* 0x0000000400027c10 */ /* 0x008fc8000ff1e0ff */
[----:B------:R-:W-:-:S06]  /*1500*/  IADD3.X R3, PT, PT, R21, UR5, RZ, P0, !PT ;  /* 0x0000000515037c10 */ /* 0x000fcc00087fe4ff */
[----:B0-----:R-:W5:Y:S01]  /*1510*/  LDG.E.64.CONSTANT R2, desc[UR18][R2.64] ;  /* 0x0000001202027981 */ /* 0x001f62000c1e9b00 */
[----:B----4-:R-:W1:Y:S01]  /*1520*/  MUFU.RCP64H R5, R12 ;  /* 0x0000000c00057308 */ /* 0x010e620000001800 */
[----:B------:R-:W-:-:S05]  /*1530*/  VIADD R4, R12, 0x300402 ;  /* 0x003004020c047836 */ /* 0x000fca0000000000 */
[----:B------:R-:W-:Y:S01]  /*1540*/  FSETP.GEU.AND P0, PT, |R4|, 5.8789094863358348022e-39, PT ;  /* 0x004004020400780b */ /* 0x000fe20003f0e200 */
[----:B-1----:R-:W-:-:S08]  /*1550*/  DFMA R8, R4, -R10, 1 ;  /* 0x3ff000000408742b */ /* 0x002fd0000000080a */
[----:B------:R-:W-:-:S08]  /*1560*/  DFMA R8, R8, R8, R8 ;  /* 0x000000080808722b */ /* 0x000fd00000000008 */
[----:B------:R-:W-:-:S08]  /*1570*/  DFMA R8, R4, R8, R4 ;  /* 0x000000080408722b */ /* 0x000fd00000000004 */
[----:B------:R-:W-:-:S08]  /*1580*/  DFMA R10, R8, -R10, 1 ;  /* 0x3ff00000080a742b */ /* 0x000fd0000000080a */
[----:B------:R-:W-:Y:S01]  /*1590*/  DFMA R8, R8, R10, R8 ;  /* 0x0000000a0808722b */ /* 0x000fe20000000008 */
[----:B------:R-:W-:Y:S10]  /*15a0*/  @P0 BRA `(.L_x_23) ;  /* 0x0000000000180947 */ /* 0x000ff40003800000 */
[----:B------:R-:W-:Y:S02]  /*15b0*/  LOP3.LUT R4, R12, 0x7fffffff, RZ, 0xc0, !PT ;  /* 0x7fffffff0c047812 */ /* 0x000fe400078ec0ff */
[----:B------:R-:W-:-:S03]  /*15c0*/  MOV R8, 0x15f0 ;  /* 0x000015f000087802 */ /* 0x000fc60000000f00 */
[----:B------:R-:W-:-:S07]  /*15d0*/  VIADD R12, R4, 0xfff00000 ;  /* 0xfff00000040c7836 */ /* 0x000fce0000000000 */
[----:B--2--5:R-:W-:Y:S05]  /*15e0*/  CALL.REL.NOINC `($__internal_1_$__cuda_sm20_dblrcp_rn_slowpath_v3) ;  /* 0x0000000000247944 */ /* 0x024fea0003c00000 */
[----:B------:R-:W-:Y:S02]  /*15f0*/  IMAD.MOV.U32 R8, RZ, RZ, R10 ;  /* 0x000000ffff087224 */ /* 0x000fe400078e000a */
[----:B------:R-:W-:-:S07]  /*1600*/  IMAD.MOV.U32 R9, RZ, RZ, R11 ;  /* 0x000000ffff097224 */ /* 0x000fce00078e000b */
.L_x_23:
[----:B------:R-:W0:Y:S01]  /*1610*/  LDCU.64 UR4, c[0x0][0x388] ;  /* 0x00007100ff0477ac */ /* 0x000e220008000a00 */
[----:B-----5:R-:W-:-:S08]  /*1620*/  DADD R6, R2, -R6 ;  /* 0x0000000002067229 */ /* 0x020fd00000000806 */
[----:B------:R-:W-:Y:S01]  /*1630*/  DFMA R6, R6, R8, R2 ;  /* 0x000000080606722b */ /* 0x000fe20000000002 */
[----:B0-----:R-:W-:-:S04]  /*1640*/  IADD3 R4, P0, PT, R0, UR4, RZ ;  /* 0x0000000400047c10 */ /* 0x001fc8000ff1e0ff */
[----:B------:R-:W-:-:S05]  /*1650*/  IADD3.X R5, PT, PT, R21, UR5, RZ, P0, !PT ;  /* 0x0000000515057c10 */ /* 0x000fca00087fe4ff */
[----:B------:R-:W-:Y:S01]  /*1660*/  STG.E.64 desc[UR18][R4.64], R6 ;  /* 0x0000000604007986 */ /* 0x000fe2000c101b12 */
[----:B--2---:R-:W-:Y:S05]  /*1670*/  EXIT ;  /* 0x000000000000794d */ /* 0x004fea0003800000 */
        .weak           $__internal_1_$__cuda_sm20_dblrcp_rn_slowpath_v3
        .type           $__internal_1_$__cuda_sm20_dblrcp_rn_slowpath_v3,@function
        .size           $__internal_1_$__cuda_sm20_dblrcp_rn_slowpath_v3,(.L_x_29 - $__internal_1_$__cuda_sm20_dblrcp_rn_slowpath_v3)
$__internal_1_$__cuda_sm20_dblrcp_rn_slowpath_v3:
        /* <DEDUP_REMOVED lines=26> */
.L_x_26:
        /* <DEDUP_REMOVED lines=10> */
.L_x_24:
[----:B------:R-:W0:Y:S01]  /*18c0*/  LDC R10, c[0x0][0x3a0] ;  /* 0x0000e800ff0a7b82 */ /* 0x000e220000000800 */
[----:B------:R-:W-:-:S07]  /*18d0*/  LOP3.LUT R11, R9, 0x80000, RZ, 0xfc, !PT ;  /* 0x00080000090b7812 */ /* 0x000fce00078efcff */
.L_x_25:
[----:B------:R-:W-:-:S04]  /*18e0*/  IMAD.MOV.U32 R9, RZ, RZ, 0x0 ;  /* 0x00000000ff097424 */ /* 0x000fc800078e00ff */
[----:B0-----:R-:W-:Y:S05]  /*18f0*/  RET.REL.NODEC R8 `(_Z6kernelPdS_S_mddd) ;  /* 0xffffffe408c07950 */ /* 0x001fea0003c3ffff */
.L_x_27:
        /* <DEDUP_REMOVED lines=16> */
.L_x_29:


//--------------------- .nv.shared.reserved.0     --------------------------
	.section	.nv.shared.reserved.0,"aw",@nobits
	.weak		__nv_reservedSMEM_offset_0_alias
	.size		__nv_reservedSMEM_offset_0_alias, 0, 64
	.other		__nv_reservedSMEM_offset_0_alias,@"STO_CUDA_RESERVED_SHARED STV_DEFAULT"
__nv_reservedSMEM_offset_0_alias:
	.zero		0
	.zero		64


//--------------------- .nv.constant0._Z13gpuOnlyKernelPdS_S_mddd --------------------------
	.section	.nv.constant0._Z13gpuOnlyKernelPdS_S_mddd,"a",@progbits
	.sectionflags	@""
	.align	4
.nv.constant0._Z13gpuOnlyKernelPdS_S_mddd:
	.zero		952


//--------------------- .nv.constant0._Z6kernelPdS_S_mddd --------------------------
	.section	.nv.constant0._Z6kernelPdS_S_mddd,"a",@progbits
	.sectionflags	@""
	.align	4
.nv.constant0._Z6kernelPdS_S_mddd:
	.zero		952


//--------------------- SYMBOLS --------------------------

	.type		.nv.reservedSmem.offset0,@object
	.size		.nv.reservedSmem.offset0,0x4
